//
// Generated by NVIDIA NVVM Compiler
//
// Compiler Build ID: CL-36424714
// Cuda compilation tools, release 13.0, V13.0.88
// Based on NVVM 20.0.0
//

.version 9.0
.target sm_100
.address_size 64

	// .globl	_Z14online_softmaxPKfPfi

.visible .entry _Z14online_softmaxPKfPfi(
	.param .u64 .ptr .align 1 _Z14online_softmaxPKfPfi_param_0,
	.param .u64 .ptr .align 1 _Z14online_softmaxPKfPfi_param_1,
	.param .u32 _Z14online_softmaxPKfPfi_param_2
)
{
	.reg .pred 	%p<31>;
	.reg .b32 	%r<48>;
	.reg .b32 	%f<262>;
	.reg .b64 	%rd<28>;

	ld.param.u64 	%rd8, [_Z14online_softmaxPKfPfi_param_0];
	ld.param.u64 	%rd9, [_Z14online_softmaxPKfPfi_param_1];
	ld.param.u32 	%r23, [_Z14online_softmaxPKfPfi_param_2];
	cvta.to.global.u64 	%rd1, %rd9;
	cvta.to.global.u64 	%rd2, %rd8;
	mov.u32 	%r24, %ntid.x;
	mov.u32 	%r25, %ctaid.x;
	mov.u32 	%r26, %tid.x;
	mad.lo.s32 	%r45, %r24, %r25, %r26;
	mov.u32 	%r27, %nctaid.x;
	mul.lo.s32 	%r2, %r27, %r24;
	setp.lt.s32 	%p1, %r23, 1;
	mov.f32 	%f243, 0f00000000;
	mov.f32 	%f246, 0fFF800000;
	@%p1 bra 	$L__BB0_42;
	and.b32  	%r3, %r23, 7;
	setp.lt.u32 	%p2, %r23, 8;
	mov.f32 	%f246, 0fFF800000;
	mov.f32 	%f243, 0f00000000;
	mov.b32 	%r40, 0;
	@%p2 bra 	$L__BB0_20;
	and.b32  	%r40, %r23, 2147483640;
	neg.s32 	%r46, %r40;
	add.s64 	%rd27, %rd2, 16;
	mov.f32 	%f246, 0fFF800000;
	mov.f32 	%f243, 0f00000000;
$L__BB0_3:
	.pragma "nounroll";
	ld.global.f32 	%f52, [%rd27+-16];
	setp.leu.f32 	%p3, %f52, %f246;
	@%p3 bra 	$L__BB0_5;
	sub.f32 	%f99, %f246, %f52;
	mul.f32 	%f100, %f99, 0f3FB8AA3B;
	ex2.approx.f32 	%f101, %f100;
	mul.f32 	%f243, %f243, %f101;
	mov.f32 	%f246, %f52;
$L__BB0_5:
	sub.f32 	%f102, %f52, %f246;
	mul.f32 	%f103, %f102, 0f3FB8AA3B;
	ex2.approx.f32 	%f104, %f103;
	add.f32 	%f249, %f243, %f104;
	ld.global.f32 	%f57, [%rd27+-12];
	setp.leu.f32 	%p4, %f57, %f246;
	@%p4 bra 	$L__BB0_7;
	sub.f32 	%f105, %f246, %f57;
	mul.f32 	%f106, %f105, 0f3FB8AA3B;
	ex2.approx.f32 	%f107, %f106;
	mul.f32 	%f249, %f249, %f107;
	mov.f32 	%f246, %f57;
$L__BB0_7:
	sub.f32 	%f108, %f57, %f246;
	mul.f32 	%f109, %f108, 0f3FB8AA3B;
	ex2.approx.f32 	%f110, %f109;
	add.f32 	%f251, %f249, %f110;
	ld.global.f32 	%f62, [%rd27+-8];
	setp.leu.f32 	%p5, %f62, %f246;
	@%p5 bra 	$L__BB0_9;
	sub.f32 	%f111, %f246, %f62;
	mul.f32 	%f112, %f111, 0f3FB8AA3B;
	ex2.approx.f32 	%f113, %f112;
	mul.f32 	%f251, %f251, %f113;
	mov.f32 	%f246, %f62;
$L__BB0_9:
	sub.f32 	%f114, %f62, %f246;
	mul.f32 	%f115, %f114, 0f3FB8AA3B;
	ex2.approx.f32 	%f116, %f115;
	add.f32 	%f253, %f251, %f116;
	ld.global.f32 	%f67, [%rd27+-4];
	setp.leu.f32 	%p6, %f67, %f246;
	@%p6 bra 	$L__BB0_11;
	sub.f32 	%f117, %f246, %f67;
	mul.f32 	%f118, %f117, 0f3FB8AA3B;
	ex2.approx.f32 	%f119, %f118;
	mul.f32 	%f253, %f253, %f119;
	mov.f32 	%f246, %f67;
$L__BB0_11:
	sub.f32 	%f120, %f67, %f246;
	mul.f32 	%f121, %f120, 0f3FB8AA3B;
	ex2.approx.f32 	%f122, %f121;
	add.f32 	%f255, %f253, %f122;
	ld.global.f32 	%f72, [%rd27];
	setp.leu.f32 	%p7, %f72, %f246;
	@%p7 bra 	$L__BB0_13;
	sub.f32 	%f123, %f246, %f72;
	mul.f32 	%f124, %f123, 0f3FB8AA3B;
	ex2.approx.f32 	%f125, %f124;
	mul.f32 	%f255, %f255, %f125;
	mov.f32 	%f246, %f72;
$L__BB0_13:
	sub.f32 	%f126, %f72, %f246;
	mul.f32 	%f127, %f126, 0f3FB8AA3B;
	ex2.approx.f32 	%f128, %f127;
	add.f32 	%f257, %f255, %f128;
	ld.global.f32 	%f77, [%rd27+4];
	setp.leu.f32 	%p8, %f77, %f246;
	@%p8 bra 	$L__BB0_15;
	sub.f32 	%f129, %f246, %f77;
	mul.f32 	%f130, %f129, 0f3FB8AA3B;
	ex2.approx.f32 	%f131, %f130;
	mul.f32 	%f257, %f257, %f131;
	mov.f32 	%f246, %f77;
$L__BB0_15:
	sub.f32 	%f132, %f77, %f246;
	mul.f32 	%f133, %f132, 0f3FB8AA3B;
	ex2.approx.f32 	%f134, %f133;
	add.f32 	%f259, %f257, %f134;
	ld.global.f32 	%f82, [%rd27+8];
	setp.leu.f32 	%p9, %f82, %f246;
	@%p9 bra 	$L__BB0_17;
	sub.f32 	%f135, %f246, %f82;
	mul.f32 	%f136, %f135, 0f3FB8AA3B;
	ex2.approx.f32 	%f137, %f136;
	mul.f32 	%f259, %f259, %f137;
	mov.f32 	%f246, %f82;
$L__BB0_17:
	sub.f32 	%f138, %f82, %f246;
	mul.f32 	%f139, %f138, 0f3FB8AA3B;
	ex2.approx.f32 	%f140, %f139;
	add.f32 	%f261, %f259, %f140;
	ld.global.f32 	%f87, [%rd27+12];
	setp.leu.f32 	%p10, %f87, %f246;
	@%p10 bra 	$L__BB0_19;
	sub.f32 	%f141, %f246, %f87;
	mul.f32 	%f142, %f141, 0f3FB8AA3B;
	ex2.approx.f32 	%f143, %f142;
	mul.f32 	%f261, %f261, %f143;
	mov.f32 	%f246, %f87;
$L__BB0_19:
	sub.f32 	%f144, %f87, %f246;
	mul.f32 	%f145, %f144, 0f3FB8AA3B;
	ex2.approx.f32 	%f146, %f145;
	add.f32 	%f243, %f261, %f146;
	add.s32 	%r46, %r46, 8;
	add.s64 	%rd27, %rd27, 32;
	setp.eq.s32 	%p11, %r46, 0;
	@%p11 bra 	$L__BB0_20;
	bra.uni 	$L__BB0_3;
$L__BB0_20:
	setp.eq.s32 	%p12, %r3, 0;
	@%p12 bra 	$L__BB0_42;
	and.b32  	%r7, %r23, 3;
	setp.lt.u32 	%p13, %r3, 4;
	@%p13 bra 	$L__BB0_31;
	mul.wide.u32 	%rd10, %r40, 4;
	add.s64 	%rd4, %rd2, %rd10;
	ld.global.f32 	%f5, [%rd4];
	setp.leu.f32 	%p14, %f5, %f246;
	@%p14 bra 	$L__BB0_24;
	sub.f32 	%f148, %f246, %f5;
	mul.f32 	%f149, %f148, 0f3FB8AA3B;
	ex2.approx.f32 	%f150, %f149;
	mul.f32 	%f243, %f243, %f150;
	mov.f32 	%f246, %f5;
$L__BB0_24:
	sub.f32 	%f151, %f5, %f246;
	mul.f32 	%f152, %f151, 0f3FB8AA3B;
	ex2.approx.f32 	%f153, %f152;
	add.f32 	%f223, %f243, %f153;
	ld.global.f32 	%f10, [%rd4+4];
	setp.leu.f32 	%p15, %f10, %f246;
	@%p15 bra 	$L__BB0_26;
	sub.f32 	%f154, %f246, %f10;
	mul.f32 	%f155, %f154, 0f3FB8AA3B;
	ex2.approx.f32 	%f156, %f155;
	mul.f32 	%f223, %f223, %f156;
	mov.f32 	%f246, %f10;
$L__BB0_26:
	sub.f32 	%f157, %f10, %f246;
	mul.f32 	%f158, %f157, 0f3FB8AA3B;
	ex2.approx.f32 	%f159, %f158;
	add.f32 	%f225, %f223, %f159;
	ld.global.f32 	%f15, [%rd4+8];
	setp.leu.f32 	%p16, %f15, %f246;
	@%p16 bra 	$L__BB0_28;
	sub.f32 	%f160, %f246, %f15;
	mul.f32 	%f161, %f160, 0f3FB8AA3B;
	ex2.approx.f32 	%f162, %f161;
	mul.f32 	%f225, %f225, %f162;
	mov.f32 	%f246, %f15;
$L__BB0_28:
	sub.f32 	%f163, %f15, %f246;
	mul.f32 	%f164, %f163, 0f3FB8AA3B;
	ex2.approx.f32 	%f165, %f164;
	add.f32 	%f227, %f225, %f165;
	ld.global.f32 	%f20, [%rd4+12];
	setp.leu.f32 	%p17, %f20, %f246;
	@%p17 bra 	$L__BB0_30;
	sub.f32 	%f166, %f246, %f20;
	mul.f32 	%f167, %f166, 0f3FB8AA3B;
	ex2.approx.f32 	%f168, %f167;
	mul.f32 	%f227, %f227, %f168;
	mov.f32 	%f246, %f20;
$L__BB0_30:
	sub.f32 	%f169, %f20, %f246;
	mul.f32 	%f170, %f169, 0f3FB8AA3B;
	ex2.approx.f32 	%f171, %f170;
	add.f32 	%f243, %f227, %f171;
	add.s32 	%r40, %r40, 4;
$L__BB0_31:
	setp.eq.s32 	%p18, %r7, 0;
	@%p18 bra 	$L__BB0_42;
	setp.eq.s32 	%p19, %r7, 1;
	@%p19 bra 	$L__BB0_38;
	mul.wide.u32 	%rd11, %r40, 4;
	add.s64 	%rd5, %rd2, %rd11;
	ld.global.f32 	%f29, [%rd5];
	setp.leu.f32 	%p20, %f29, %f246;
	@%p20 bra 	$L__BB0_35;
	sub.f32 	%f173, %f246, %f29;
	mul.f32 	%f174, %f173, 0f3FB8AA3B;
	ex2.approx.f32 	%f175, %f174;
	mul.f32 	%f243, %f243, %f175;
	mov.f32 	%f246, %f29;
$L__BB0_35:
	sub.f32 	%f176, %f29, %f246;
	mul.f32 	%f177, %f176, 0f3FB8AA3B;
	ex2.approx.f32 	%f178, %f177;
	add.f32 	%f235, %f243, %f178;
	ld.global.f32 	%f34, [%rd5+4];
	setp.leu.f32 	%p21, %f34, %f246;
	@%p21 bra 	$L__BB0_37;
	sub.f32 	%f179, %f246, %f34;
	mul.f32 	%f180, %f179, 0f3FB8AA3B;
	ex2.approx.f32 	%f181, %f180;
	mul.f32 	%f235, %f235, %f181;
	mov.f32 	%f246, %f34;
$L__BB0_37:
	sub.f32 	%f182, %f34, %f246;
	mul.f32 	%f183, %f182, 0f3FB8AA3B;
	ex2.approx.f32 	%f184, %f183;
	add.f32 	%f243, %f235, %f184;
	add.s32 	%r40, %r40, 2;
$L__BB0_38:
	and.b32  	%r29, %r23, 1;
	setp.eq.b32 	%p22, %r29, 1;
	not.pred 	%p23, %p22;
	@%p23 bra 	$L__BB0_42;
	mul.wide.u32 	%rd12, %r40, 4;
	add.s64 	%rd13, %rd2, %rd12;
	ld.global.f32 	%f43, [%rd13];
	setp.leu.f32 	%p24, %f43, %f246;
	@%p24 bra 	$L__BB0_41;
	sub.f32 	%f185, %f246, %f43;
	mul.f32 	%f186, %f185, 0f3FB8AA3B;
	ex2.approx.f32 	%f187, %f186;
	mul.f32 	%f243, %f243, %f187;
	mov.f32 	%f246, %f43;
$L__BB0_41:
	sub.f32 	%f188, %f43, %f246;
	mul.f32 	%f189, %f188, 0f3FB8AA3B;
	ex2.approx.f32 	%f190, %f189;
	add.f32 	%f243, %f243, %f190;
$L__BB0_42:
	setp.ge.s32 	%p25, %r45, %r23;
	@%p25 bra 	$L__BB0_48;
	add.s32 	%r30, %r45, %r2;
	max.s32 	%r31, %r23, %r30;
	setp.lt.s32 	%p26, %r30, %r23;
	selp.u32 	%r32, 1, 0, %p26;
	add.s32 	%r33, %r30, %r32;
	sub.s32 	%r34, %r31, %r33;
	div.u32 	%r35, %r34, %r2;
	add.s32 	%r12, %r35, %r32;
	and.b32  	%r36, %r12, 3;
	setp.eq.s32 	%p27, %r36, 3;
	@%p27 bra 	$L__BB0_46;
	add.s32 	%r37, %r12, 1;
	and.b32  	%r38, %r37, 3;
	neg.s32 	%r43, %r38;
$L__BB0_45:
	.pragma "nounroll";
	mul.wide.s32 	%rd14, %r45, 4;
	add.s64 	%rd15, %rd1, %rd14;
	add.s64 	%rd16, %rd2, %rd14;
	ld.global.f32 	%f191, [%rd16];
	sub.f32 	%f192, %f191, %f246;
	mul.f32 	%f193, %f192, 0f3FB8AA3B;
	ex2.approx.f32 	%f194, %f193;
	div.rn.f32 	%f195, %f194, %f243;
	st.global.f32 	[%rd15], %f195;
	add.s32 	%r45, %r45, %r2;
	add.s32 	%r43, %r43, 1;
	setp.ne.s32 	%p28, %r43, 0;
	@%p28 bra 	$L__BB0_45;
$L__BB0_46:
	setp.lt.u32 	%p29, %r12, 3;
	@%p29 bra 	$L__BB0_48;
$L__BB0_47:
	mul.wide.s32 	%rd17, %r45, 4;
	add.s64 	%rd18, %rd2, %rd17;
	ld.global.f32 	%f196, [%rd18];
	sub.f32 	%f197, %f196, %f246;
	mul.f32 	%f198, %f197, 0f3FB8AA3B;
	ex2.approx.f32 	%f199, %f198;
	div.rn.f32 	%f200, %f199, %f243;
	add.s64 	%rd19, %rd1, %rd17;
	st.global.f32 	[%rd19], %f200;
	mul.wide.s32 	%rd20, %r2, 4;
	add.s64 	%rd21, %rd18, %rd20;
	ld.global.f32 	%f201, [%rd21];
	sub.f32 	%f202, %f201, %f246;
	mul.f32 	%f203, %f202, 0f3FB8AA3B;
	ex2.approx.f32 	%f204, %f203;
	div.rn.f32 	%f205, %f204, %f243;
	add.s64 	%rd22, %rd19, %rd20;
	st.global.f32 	[%rd22], %f205;
	add.s64 	%rd23, %rd21, %rd20;
	ld.global.f32 	%f206, [%rd23];
	sub.f32 	%f207, %f206, %f246;
	mul.f32 	%f208, %f207, 0f3FB8AA3B;
	ex2.approx.f32 	%f209, %f208;
	div.rn.f32 	%f210, %f209, %f243;
	add.s64 	%rd24, %rd22, %rd20;
	st.global.f32 	[%rd24], %f210;
	add.s64 	%rd25, %rd23, %rd20;
	ld.global.f32 	%f211, [%rd25];
	sub.f32 	%f212, %f211, %f246;
	mul.f32 	%f213, %f212, 0f3FB8AA3B;
	ex2.approx.f32 	%f214, %f213;
	div.rn.f32 	%f215, %f214, %f243;
	add.s64 	%rd26, %rd24, %rd20;
	st.global.f32 	[%rd26], %f215;
	shl.b32 	%r39, %r2, 2;
	add.s32 	%r45, %r39, %r45;
	setp.lt.s32 	%p30, %r45, %r23;
	@%p30 bra 	$L__BB0_47;
$L__BB0_48:
	ret;

}


// ===== COMPILED SASS (sm_100) =====

	.target	sm_100

	.elftype	@"ET_EXEC"


//--------------------- .note.nv.tkinfo           --------------------------
	.section	.note.nv.tkinfo,"",@"SHT_NOTE"
	.sectionflags	@"SHF_NOTE_NV_TKINFO"
	.tkinfo
        /*0018*/ 	.word	0x00000002
        /*0030*/ 	.string	""
        /*0030*/ 	.string	"ptxas"
        /*0030*/ 	.string	"Cuda compilation tools, release 13.0, V13.0.88"
        /*0030*/ 	.string	"Build cuda_13.0.r13.0/compiler.36424714_0"
        /*0030*/ 	.string	"-arch sm_100 -m 64 "



//--------------------- .note.nv.cuinfo           --------------------------
	.section	.note.nv.cuinfo,"",@"SHT_NOTE"
	.sectionflags	@"SHF_NOTE_NV_CUINFO"
        /*0018*/ 	.short	0x0002
        /*001a*/ 	.short	0x0064
        /*001c*/ 	.short	0x0082
	.zero		2


//--------------------- .nv.info                  --------------------------
	.section	.nv.info,"",@"SHT_CUDA_INFO"
	.align	4


	//----- nvinfo : EIATTR_REGCOUNT
	.align		4
        /*0000*/ 	.byte	0x04, 0x2f
        /*0002*/ 	.short	(.L_1 - .L_0)
	.align		4
.L_0:
        /*0004*/ 	.word	index@(_Z14online_softmaxPKfPfi)
        /*0008*/ 	.word	0x0000001a


	//----- nvinfo : EIATTR_FRAME_SIZE
	.align		4
.L_1:
        /*000c*/ 	.byte	0x04, 0x11
        /*000e*/ 	.short	(.L_3 - .L_2)
	.align		4
.L_2:
        /*0010*/ 	.word	index@($__internal_0_$__cuda_sm3x_div_rn_noftz_f32_slowpath)
        /*0014*/ 	.word	0x00000000


	//----- nvinfo : EIATTR_FRAME_SIZE
	.align		4
.L_3:
        /*0018*/ 	.byte	0x04, 0x11
        /*001a*/ 	.short	(.L_5 - .L_4)
	.align		4
.L_4:
        /*001c*/ 	.word	index@(_Z14online_softmaxPKfPfi)
        /*0020*/ 	.word	0x00000000


	//----- nvinfo : EIATTR_MIN_STACK_SIZE
	.align		4
.L_5:
        /*0024*/ 	.byte	0x04, 0x12
        /*0026*/ 	.short	(.L_7 - .L_6)
	.align		4
.L_6:
        /*0028*/ 	.word	index@(_Z14online_softmaxPKfPfi)
        /*002c*/ 	.word	0x00000000
.L_7:


//--------------------- .nv.compat                --------------------------
	.section	.nv.compat,"",@"SHT_CUDA_COMPAT_INFO"
	.align	4
        /*0000*/ 	.byte	0x02, 0x09, 0x00, 0x00, 0x02, 0x02, 0x01, 0x00, 0x02, 0x05, 0x05, 0x00, 0x03, 0x07, 0x01, 0x01
        /*0010*/ 	.byte	0x02, 0x03, 0x00, 0x00, 0x02, 0x06, 0x01, 0x00, 0x04, 0x0b, 0x08, 0x00, 0x01, 0x00, 0x00, 0x00
        /*0020*/ 	.byte	0x00, 0x00, 0x00, 0x00


//--------------------- .nv.info._Z14online_softmaxPKfPfi --------------------------
	.section	.nv.info._Z14online_softmaxPKfPfi,"",@"SHT_CUDA_INFO"
	.sectionflags	@""
	.align	4


	//----- nvinfo : EIATTR_CUDA_API_VERSION
	.align		4
        /*0000*/ 	.byte	0x04, 0x37
        /*0002*/ 	.short	(.L_9 - .L_8)
.L_8:
        /*0004*/ 	.word	0x00000082


	//----- nvinfo : EIATTR_KPARAM_INFO
	.align		4
.L_9:
        /*0008*/ 	.byte	0x04, 0x17
        /*000a*/ 	.short	(.L_11 - .L_10)
.L_10:
        /*000c*/ 	.word	0x00000000
        /*0010*/ 	.short	0x0002
        /*0012*/ 	.short	0x0010
        /*0014*/ 	.byte	0x00, 0xf0, 0x11, 0x00


	//----- nvinfo : EIATTR_KPARAM_INFO
	.align		4
.L_11:
        /*0018*/ 	.byte	0x04, 0x17
        /*001a*/ 	.short	(.L_13 - .L_12)
.L_12:
        /*001c*/ 	.word	0x00000000
        /*0020*/ 	.short	0x0001
        /*0022*/ 	.short	0x0008
        /*0024*/ 	.byte	0x00, 0xf5, 0x21, 0x00


	//----- nvinfo : EIATTR_KPARAM_INFO
	.align		4
.L_13:
        /*0028*/ 	.byte	0x04, 0x17
        /*002a*/ 	.short	(.L_15 - .L_14)
.L_14:
        /*002c*/ 	.word	0x00000000
        /*0030*/ 	.short	0x0000
        /*0032*/ 	.short	0x0000
        /*0034*/ 	.byte	0x00, 0xf5, 0x21, 0x00


	//----- nvinfo : EIATTR_SPARSE_MMA_MASK
	.align		4
.L_15:
        /*0038*/ 	.byte	0x03, 0x50
        /*003a*/ 	.short	0x0000


	//----- nvinfo : EIATTR_MAXREG_COUNT
	.align		4
        /*003c*/ 	.byte	0x03, 0x1b
        /*003e*/ 	.short	0x00ff


	//----- nvinfo : EIATTR_MERCURY_ISA_VERSION
	.align		4
        /*0040*/ 	.byte	0x03, 0x5f
        /*0042*/ 	.short	0x0101


	//----- nvinfo : EIATTR_VRC_CTA_INIT_COUNT
	.align		4
        /*0044*/ 	.byte	0x02, 0x4a
	.zero		1
	.zero		1


	//----- nvinfo : EIATTR_EXIT_INSTR_OFFSETS
	.align		4
        /*0048*/ 	.byte	0x04, 0x1c
        /*004a*/ 	.short	(.L_17 - .L_16)


	//   ....[0]....
.L_16:
        /*004c*/ 	.word	0x00001f10


	//   ....[1]....
        /*0050*/ 	.word	0x00002340


	//   ....[2]....
        /*0054*/ 	.word	0x000029b0


	//----- nvinfo : EIATTR_CRS_STACK_SIZE
	.align		4
.L_17:
        /*0058*/ 	.byte	0x04, 0x1e
        /*005a*/ 	.short	(.L_19 - .L_18)
.L_18:
        /*005c*/ 	.word	0x00000000


	//----- nvinfo : EIATTR_CBANK_PARAM_SIZE
	.align		4
.L_19:
        /*0060*/ 	.byte	0x03, 0x19
        /*0062*/ 	.short	0x0014


	//----- nvinfo : EIATTR_PARAM_CBANK
	.align		4
        /*0064*/ 	.byte	0x04, 0x0a
        /*0066*/ 	.short	(.L_21 - .L_20)
	.align		4
.L_20:
        /*0068*/ 	.word	index@(.nv.constant0._Z14online_softmaxPKfPfi)
        /*006c*/ 	.short	0x0380
        /*006e*/ 	.short	0x0014


	//----- nvinfo : EIATTR_SW_WAR
	.align		4
.L_21:
        /*0070*/ 	.byte	0x04, 0x36
        /*0072*/ 	.short	(.L_23 - .L_22)
.L_22:
        /*0074*/ 	.word	0x00000008
.L_23:


//--------------------- .nv.callgraph             --------------------------
	.section	.nv.callgraph,"",@"SHT_CUDA_CALLGRAPH"
	.align	4
	.sectionentsize	8
	.align		4
        /*0000*/ 	.word	0x00000000
	.align		4
        /*0004*/ 	.word	0xffffffff
	.align		4
        /*0008*/ 	.word	0x00000000
	.align		4
        /*000c*/ 	.word	0xfffffffe
	.align		4
        /*0010*/ 	.word	0x00000000
	.align		4
        /*0014*/ 	.word	0xfffffffd
	.align		4
        /*0018*/ 	.word	0x00000000
	.align		4
        /*001c*/ 	.word	0xfffffffc


//--------------------- .text._Z14online_softmaxPKfPfi --------------------------
	.section	.text._Z14online_softmaxPKfPfi,"ax",@progbits
	.align	128
        .global         _Z14online_softmaxPKfPfi
        .type           _Z14online_softmaxPKfPfi,@function
        .size           _Z14online_softmaxPKfPfi,(.L_x_36 - _Z14online_softmaxPKfPfi)
        .other          _Z14online_softmaxPKfPfi,@"STO_CUDA_ENTRY STV_DEFAULT"
_Z14online_softmaxPKfPfi:
.text._Z14online_softmaxPKfPfi:
[----:B------:R-:W-:Y:S01]  /*0000*/  LDC R1, c[0x0][0x37c] ;  /* 0x0000df00ff017b82 */ /* 0x000fe20000000800 */
[----:B------:R-:W0:Y:S01]  /*0010*/  S2R R5, SR_CTAID.X ;  /* 0x0000000000057919 */ /* 0x000e220000002500 */
[----:B------:R-:W1:Y:S01]  /*0020*/  LDCU UR4, c[0x0][0x390] ;  /* 0x00007200ff0477ac */ /* 0x000e620008000800 */
[----:B------:R-:W-:Y:S01]  /*0030*/  HFMA2 R9, -RZ, RZ, 0, 0 ;  /* 0x00000000ff097431 */ /* 0x000fe200000001ff */
[----:B------:R-:W-:Y:S01]  /*0040*/  MOV R4, 0xff800000 ;  /* 0xff80000000047802 */ /* 0x000fe20000000f00 */
[----:B------:R-:W0:Y:S01]  /*0050*/  S2R R0, SR_TID.X ;  /* 0x0000000000007919 */ /* 0x000e220000002100 */
[----:B------:R-:W2:Y:S02]  /*0060*/  LDCU UR5, c[0x0][0x360] ;  /* 0x00006c00ff0577ac */ /* 0x000ea40008000800 */
[----:B------:R-:W2:Y:S01]  /*0070*/  LDC R2, c[0x0][0x370] ;  /* 0x0000dc00ff027b82 */ /* 0x000ea20000000800 */
[----:B------:R-:W3:Y:S01]  /*0080*/  LDCU.64 UR10, c[0x0][0x358] ;  /* 0x00006b00ff0a77ac */ /* 0x000ee20008000a00 */
[----:B-1----:R-:W-:Y:S01]  /*0090*/  UISETP.GE.AND UP0, UPT, UR4, 0x1, UPT ;  /* 0x000000010400788c */ /* 0x002fe2000bf06270 */
[----:B--2---:R-:W-:-:S02]  /*00a0*/  IMAD R2, R2, UR5, RZ ;  /* 0x0000000502027c24 */ /* 0x004fc4000f8e02ff */
[----:B0-----:R-:W-:-:S06]  /*00b0*/  IMAD R5, R5, UR5, R0 ;  /* 0x0000000505057c24 */ /* 0x001fcc000f8e0200 */
[----:B---3--:R-:W-:Y:S05]  /*00c0*/  BRA.U !UP0, `(.L_x_0) ;  /* 0x0000001d08887547 */ /* 0x008fea000b800000 */
[----:B------:R-:W-:Y:S01]  /*00d0*/  UISETP.GE.U32.AND UP0, UPT, UR4, 0x8, UPT ;  /* 0x000000080400788c */ /* 0x000fe2000bf06070 */
[----:B------:R-:W-:Y:S01]  /*00e0*/  MOV R4, 0xff800000 ;  /* 0xff80000000047802 */ /* 0x000fe20000000f00 */
[----:B------:R-:W-:Y:S01]  /*00f0*/  ULOP3.LUT UR8, UR4, 0x7, URZ, 0xc0, !UPT ;  /* 0x0000000704087892 */ /* 0x000fe2000f8ec0ff */
[----:B------:R-:W-:Y:S02]  /*0100*/  MOV R8, RZ ;  /* 0x000000ff00087202 */ /* 0x000fe40000000f00 */
[----:B------:R-:W-:-:S04]  /*0110*/  MOV R0, RZ ;  /* 0x000000ff00007202 */ /* 0x000fc80000000f00 */
[----:B------:R-:W-:Y:S05]  /*0120*/  BRA.U !UP0, `(.L_x_1) ;  /* 0x0000001508107547 */ /* 0x000fea000b800000 */
[----:B------:R-:W0:Y:S01]  /*0130*/  LDC.64 R12, c[0x0][0x380] ;  /* 0x0000e000ff0c7b82 */ /* 0x000e220000000a00 */
[----:B------:R-:W1:Y:S01]  /*0140*/  LDCU.64 UR6, c[0x0][0x380] ;  /* 0x00007000ff0677ac */ /* 0x000e620008000a00 */
[----:B0-----:R-:W2:Y:S01]  /*0150*/  LDG.E R17, desc[UR10][R12.64] ;  /* 0x0000000a0c117981 */ /* 0x001ea2000c1e1900 */
[----:B-1----:R-:W-:-:S04]  /*0160*/  UIADD3 UR6, UP0, UPT, UR6, 0x10, URZ ;  /* 0x0000001006067890 */ /* 0x002fc8000ff1e0ff */
[----:B------:R-:W-:Y:S02]  /*0170*/  UIADD3.X UR7, UPT, UPT, URZ, UR7, URZ, UP0, !UPT ;  /* 0x00000007ff077290 */ /* 0x000fe400087fe4ff */
[----:B------:R-:W-:-:S04]  /*0180*/  MOV R14, UR6 ;  /* 0x00000006000e7c02 */ /* 0x000fc80008000f00 */
[----:B------:R-:W-:-:S05]  /*0190*/  MOV R15, UR7 ;  /* 0x00000007000f7c02 */ /* 0x000fca0008000f00 */
[----:B------:R-:W3:Y:S04]  /*01a0*/  LDG.E R19, desc[UR10][R14.64+-0xc] ;  /* 0xfffff40a0e137981 */ /* 0x000ee8000c1e1900 */
[----:B------:R-:W4:Y:S04]  /*01b0*/  LDG.E R21, desc[UR10][R14.64+-0x8] ;  /* 0xfffff80a0e157981 */ /* 0x000f28000c1e1900 */
[----:B------:R-:W5:Y:S04]  /*01c0*/  LDG.E R11, desc[UR10][R14.64+-0x4] ;  /* 0xfffffc0a0e0b7981 */ /* 0x000f68000c1e1900 */
[----:B------:R-:W5:Y:S04]  /*01d0*/  LDG.E R9, desc[UR10][R14.64] ;  /* 0x0000000a0e097981 */ /* 0x000f68000c1e1900 */
[----:B------:R-:W5:Y:S04]  /*01e0*/  LDG.E R3, desc[UR10][R14.64+0x4] ;  /* 0x0000040a0e037981 */ /* 0x000f68000c1e1900 */
[----:B------:R-:W5:Y:S04]  /*01f0*/  LDG.E R7, desc[UR10][R14.64+0x8] ;  /* 0x0000080a0e077981 */ /* 0x000f68000c1e1900 */
[----:B------:R0:W5:Y:S01]  /*0200*/  LDG.E R13, desc[UR10][R14.64+0xc] ;  /* 0x00000c0a0e0d7981 */ /* 0x000162000c1e1900 */
[----:B------:R-:W-:Y:S01]  /*0210*/  MOV R4, 0xff800000 ;  /* 0xff80000000047802 */ /* 0x000fe20000000f00 */
[----:B------:R-:W-:Y:S01]  /*0220*/  HFMA2 R10, -RZ, RZ, 0, 0 ;  /* 0x00000000ff0a7431 */ /* 0x000fe200000001ff */
[----:B------:R-:W-:-:S02]  /*0230*/  PLOP3.LUT P0, PT, PT, PT, PT, 0x80, 0x8 ;  /* 0x000000000008781c */ /* 0x000fc40003f0f070 */
[----:B------:R-:W-:Y:S02]  /*0240*/  PLOP3.LUT P4, PT, PT, PT, PT, 0x80, 0x8 ;  /* 0x000000000008781c */ /* 0x000fe40003f8f070 */
[----:B--2---:R-:W-:-:S13]  /*0250*/  FSETP.GT.AND P3, PT, R17, -INF , PT ;  /* 0xff8000001100780b */ /* 0x004fda0003f64000 */
[----:B------:R-:W-:Y:S01]  /*0260*/  @P3 FADD R0, -R17, -INF ;  /* 0xff80000011003421 */ /* 0x000fe20000000100 */
[----:B------:R-:W-:-:S03]  /*0270*/  @P3 MOV R4, R17 ;  /* 0x0000001100043202 */ /* 0x000fc60000000f00 */
[----:B------:R-:W-:Y:S02]  /*0280*/  @P3 FMUL R0, R0, 1.4426950216293334961 ;  /* 0x3fb8aa3b00003820 */ /* 0x000fe40000400000 */
[----:B------:R-:W-:-:S03]  /*0290*/  FADD R17, -R4, R17 ;  /* 0x0000001104117221 */ /* 0x000fc60000000100 */
[----:B------:R-:W-:Y:S01]  /*02a0*/  @P3 FSETP.GEU.AND P1, PT, R0, -126, PT ;  /* 0xc2fc00000000380b */ /* 0x000fe20003f2e000 */
[----:B------:R-:W-:-:S03]  /*02b0*/  FMUL R17, R17, 1.4426950216293334961 ;  /* 0x3fb8aa3b11117820 */ /* 0x000fc60000400000 */
[----:B------:R-:W-:Y:S02]  /*02c0*/  @P3 PLOP3.LUT P0, PT, P1, PT, PT, 0x80, 0x8 ;  /* 0x000000000008381c */ /* 0x000fe40000f0f070 */
[----:B---3--:R-:W-:Y:S02]  /*02d0*/  FSETP.GT.AND P1, PT, R19, R4, PT ;  /* 0x000000041300720b */ /* 0x008fe40003f24000 */
[----:B------:R-:W-:-:S09]  /*02e0*/  FSETP.GEU.AND P2, PT, R17, -126, PT ;  /* 0xc2fc00001100780b */ /* 0x000fd20003f4e000 */
[----:B------:R-:W-:Y:S02]  /*02f0*/  @!P0 FMUL R0, R0, 0.5 ;  /* 0x3f00000000008820 */ /* 0x000fe40000400000 */
[--C-:B------:R-:W-:Y:S01]  /*0300*/  @P1 FADD R6, R4, -R19.reuse ;  /* 0x8000001304061221 */ /* 0x100fe20000000000 */
[----:B------:R-:W-:Y:S01]  /*0310*/  @P1 MOV R4, R19 ;  /* 0x0000001300041202 */ /* 0x000fe20000000f00 */
[----:B------:R-:W-:Y:S02]  /*0320*/  @!P2 FMUL R17, R17, 0.5 ;  /* 0x3f0000001111a820 */ /* 0x000fe40000400000 */
[----:B------:R-:W-:Y:S01]  /*0330*/  @P1 FMUL R6, R6, 1.4426950216293334961 ;  /* 0x3fb8aa3b06061820 */ /* 0x000fe20000400000 */
[----:B----4-:R-:W-:Y:S01]  /*0340*/  FSETP.GT.AND P5, PT, R21, R4, PT ;  /* 0x000000041500720b */ /* 0x010fe20003fa4000 */
[----:B------:R-:W-:Y:S01]  /*0350*/  FADD R19, -R4, R19 ;  /* 0x0000001304137221 */ /* 0x000fe20000000100 */
[----:B------:R-:W1:Y:S02]  /*0360*/  @P3 MUFU.EX2 R0, R0 ;  /* 0x0000000000003308 */ /* 0x000e640000000800 */
[----:B------:R-:W-:Y:S01]  /*0370*/  @P1 FSETP.GEU.AND P6, PT, R6, -126, PT ;  /* 0xc2fc00000600180b */ /* 0x000fe20003fce000 */
[----:B------:R-:W-:-:S03]  /*0380*/  FMUL R19, R19, 1.4426950216293334961 ;  /* 0x3fb8aa3b13137820 */ /* 0x000fc60000400000 */
[----:B------:R-:W-:Y:S02]  /*0390*/  @P1 PLOP3.LUT P4, PT, P6, PT, PT, 0x80, 0x8 ;  /* 0x000000000008181c */ /* 0x000fe4000378f070 */
[----:B------:R-:W2:Y:S01]  /*03a0*/  MUFU.EX2 R17, R17 ;  /* 0x0000001100117308 */ /* 0x000ea20000000800 */
[----:B------:R-:W-:Y:S02]  /*03b0*/  FSETP.GEU.AND P6, PT, R19, -126, PT ;  /* 0xc2fc00001300780b */ /* 0x000fe40003fce000 */
[----:B------:R-:W-:Y:S01]  /*03c0*/  @P5 FADD R8, R4, -R21 ;  /* 0x8000001504085221 */ /* 0x000fe20000000000 */
[----:B------:R-:W-:-:S03]  /*03d0*/  @P5 MOV R4, R21 ;  /* 0x0000001500045202 */ /* 0x000fc60000000f00 */
[----:B------:R-:W-:Y:S01]  /*03e0*/  @P5 FMUL R8, R8, 1.4426950216293334961 ;  /* 0x3fb8aa3b08085820 */ /* 0x000fe20000400000 */
[----:B-1----:R-:W-:Y:S01]  /*03f0*/  @!P0 FMUL R0, R0, R0 ;  /* 0x0000000000008220 */ /* 0x002fe20000400000 */
[----:B------:R-:W-:Y:S02]  /*0400*/  FADD R21, -R4, R21 ;  /* 0x0000001504157221 */ /* 0x000fe40000000100 */
[----:B------:R-:W-:Y:S01]  /*0410*/  @!P4 FMUL R6, R6, 0.5 ;  /* 0x3f0000000606c820 */ /* 0x000fe20000400000 */
[----:B------:R-:W-:Y:S01]  /*0420*/  PLOP3.LUT P0, PT, PT, PT, PT, 0x80, 0x8 ;  /* 0x000000000008781c */ /* 0x000fe20003f0f070 */
[----:B------:R-:W-:Y:S01]  /*0430*/  @P3 FMUL R10, RZ, R0 ;  /* 0x00000000ff0a3220 */ /* 0x000fe20000400000 */
[----:B------:R-:W-:Y:S01]  /*0440*/  @!P6 FMUL R19, R19, 0.5 ;  /* 0x3f0000001313e820 */ /* 0x000fe20000400000 */
[----:B------:R-:W-:Y:S01]  /*0450*/  @P5 FSETP.GEU.AND P3, PT, R8, -126, PT ;  /* 0xc2fc00000800580b */ /* 0x000fe20003f6e000 */
[----:B------:R-:W-:Y:S01]  /*0460*/  FMUL R21, R21, 1.4426950216293334961 ;  /* 0x3fb8aa3b15157820 */ /* 0x000fe20000400000 */
[----:B--2---:R-:W-:Y:S01]  /*0470*/  @!P2 FMUL R17, R17, R17 ;  /* 0x000000111111a220 */ /* 0x004fe20000400000 */
[----:B-----5:R-:W-:Y:S01]  /*0480*/  FSETP.GT.AND P2, PT, R11, R4, PT ;  /* 0x000000040b00720b */ /* 0x020fe20003f44000 */
[----:B------:R-:W1:Y:S01]  /*0490*/  @P1 MUFU.EX2 R6, R6 ;  /* 0x0000000600061308 */ /* 0x000e620000000800 */
[----:B------:R-:W-:Y:S01]  /*04a0*/  @P5 PLOP3.LUT P0, PT, P3, PT, PT, 0x80, 0x8 ;  /* 0x000000000008581c */ /* 0x000fe20001f0f070 */
[----:B------:R-:W-:Y:S01]  /*04b0*/  FADD R17, R17, R10 ;  /* 0x0000000a11117221 */ /* 0x000fe20000000000 */
[----:B------:R-:W-:-:S05]  /*04c0*/  FSETP.GEU.AND P3, PT, R21, -126, PT ;  /* 0xc2fc00001500780b */ /* 0x000fca0003f6e000 */
[----:B------:R-:W2:Y:S04]  /*04d0*/  MUFU.EX2 R0, R19 ;  /* 0x0000001300007308 */ /* 0x000ea80000000800 */
[--C-:B------:R-:W-:Y:S01]  /*04e0*/  @P2 FADD R10, R4, -R11.reuse ;  /* 0x8000000b040a2221 */ /* 0x100fe20000000000 */
[----:B------:R-:W-:Y:S01]  /*04f0*/  @P2 MOV R4, R11 ;  /* 0x0000000b00042202 */ /* 0x000fe20000000f00 */
[----:B------:R-:W-:Y:S02]  /*0500*/  @!P0 FMUL R8, R8, 0.5 ;  /* 0x3f00000008088820 */ /* 0x000fe40000400000 */
[----:B------:R-:W-:Y:S01]  /*0510*/  @P2 FMUL R10, R10, 1.4426950216293334961 ;  /* 0x3fb8aa3b0a0a2820 */ /* 0x000fe20000400000 */
[----:B------:R-:W-:Y:S01]  /*0520*/  @!P3 FMUL R21, R21, 0.5 ;  /* 0x3f0000001515b820 */ /* 0x000fe20000400000 */
[----:B-1----:R-:W-:Y:S01]  /*0530*/  @!P4 FMUL R6, R6, R6 ;  /* 0x000000060606c220 */ /* 0x002fe20000400000 */
[----:B0-----:R0:W1:Y:S01]  /*0540*/  @P5 MUFU.EX2 R15, R8 ;  /* 0x00000008000f5308 */ /* 0x0010620000000800 */
[----:B------:R-:W-:Y:S01]  /*0550*/  FSETP.GT.AND P4, PT, R9, R4, PT ;  /* 0x000000040900720b */ /* 0x000fe20003f84000 */
[----:B------:R-:W-:Y:S01]  /*0560*/  FADD R11, -R4, R11 ;  /* 0x0000000b040b7221 */ /* 0x000fe20000000100 */
[----:B------:R-:W-:Y:S01]  /*0570*/  @P1 FMUL R17, R17, R6 ;  /* 0x0000000611111220 */ /* 0x000fe20000400000 */
[----:B------:R-:W-:Y:S01]  /*0580*/  PLOP3.LUT P1, PT, PT, PT, PT, 0x80, 0x8 ;  /* 0x000000000008781c */ /* 0x000fe20003f2f070 */
[----:B--2---:R-:W-:Y:S01]  /*0590*/  @!P6 FMUL R0, R0, R0 ;  /* 0x000000000000e220 */ /* 0x004fe20000400000 */
[----:B------:R-:W-:-:S02]  /*05a0*/  @P2 FSETP.GEU.AND P6, PT, R10, -126, PT ;  /* 0xc2fc00000a00280b */ /* 0x000fc40003fce000 */
[----:B------:R-:W2:Y:S01]  /*05b0*/  MUFU.EX2 R21, R21 ;  /* 0x0000001500157308 */ /* 0x000ea20000000800 */
[----:B------:R-:W-:Y:S01]  /*05c0*/  FMUL R6, R11, 1.4426950216293334961 ;  /* 0x3fb8aa3b0b067820 */ /* 0x000fe20000400000 */
[----:B------:R-:W-:Y:S01]  /*05d0*/  FADD R0, R0, R17 ;  /* 0x0000001100007221 */ /* 0x000fe20000000000 */
[----:B------:R-:W-:-:S03]  /*05e0*/  @P2 PLOP3.LUT P1, PT, P6, PT, PT, 0x80, 0x8 ;  /* 0x000000000008281c */ /* 0x000fc6000372f070 */
[--C-:B0-----:R-:W-:Y:S01]  /*05f0*/  @P4 FADD R8, R4, -R9.reuse ;  /* 0x8000000904084221 */ /* 0x101fe20000000000 */
[----:B------:R-:W-:Y:S01]  /*0600*/  @P4 MOV R4, R9 ;  /* 0x0000000900044202 */ /* 0x000fe20000000f00 */
[----:B-1----:R-:W-:Y:S02]  /*0610*/  @!P0 FMUL R15, R15, R15 ;  /* 0x0000000f0f0f8220 */ /* 0x002fe40000400000 */
[----:B------:R-:W-:Y:S01]  /*0620*/  @P4 FMUL R8, R8, 1.4426950216293334961 ;  /* 0x3fb8aa3b08084820 */ /* 0x000fe20000400000 */
[----:B------:R-:W-:Y:S01]  /*0630*/  FSETP.GEU.AND P6, PT, R6, -126, PT ;  /* 0xc2fc00000600780b */ /* 0x000fe20003fce000 */
[----:B------:R-:W-:Y:S01]  /*0640*/  FADD R9, -R4, R9 ;  /* 0x0000000904097221 */ /* 0x000fe20000000100 */
[----:B------:R-:W-:Y:S01]  /*0650*/  @P5 FMUL R0, R0, R15 ;  /* 0x0000000f00005220 */ /* 0x000fe20000400000 */
[----:B------:R-:W-:Y:S02]  /*0660*/  PLOP3.LUT P0, PT, PT, PT, PT, 0x80, 0x8 ;  /* 0x000000000008781c */ /* 0x000fe40003f0f070 */
[----:B------:R-:W-:Y:S01]  /*0670*/  @!P1 FMUL R10, R10, 0.5 ;  /* 0x3f0000000a0a9820 */ /* 0x000fe20000400000 */
[----:B--2---:R-:W-:Y:S01]  /*0680*/  @!P3 FMUL R21, R21, R21 ;  /* 0x000000151515b220 */ /* 0x004fe20000400000 */
[----:B------:R-:W-:Y:S01]  /*0690*/  FSETP.GT.AND P3, PT, R3, R4, PT ;  /* 0x000000040300720b */ /* 0x000fe20003f64000 */
[----:B------:R-:W-:Y:S01]  /*06a0*/  FMUL R12, R9, 1.4426950216293334961 ;  /* 0x3fb8aa3b090c7820 */ /* 0x000fe20000400000 */
[----:B------:R-:W0:Y:S01]  /*06b0*/  @P2 MUFU.EX2 R11, R10 ;  /* 0x0000000a000b2308 */ /* 0x000e220000000800 */
[----:B------:R-:W-:Y:S01]  /*06c0*/  @P4 FSETP.GEU.AND P5, PT, R8, -126, PT ;  /* 0xc2fc00000800480b */ /* 0x000fe20003fae000 */
[----:B------:R-:W-:-:S02]  /*06d0*/  FADD R0, R21, R0 ;  /* 0x0000000015007221 */ /* 0x000fc40000000000 */
[----:B------:R-:W-:Y:S01]  /*06e0*/  @!P6 FMUL R6, R6, 0.5 ;  /* 0x3f0000000606e820 */ /* 0x000fe20000400000 */
[----:B------:R-:W-:Y:S02]  /*06f0*/  @P4 PLOP3.LUT P0, PT, P5, PT, PT, 0x80, 0x8 ;  /* 0x000000000008481c */ /* 0x000fe40002f0f070 */
[----:B------:R-:W-:Y:S01]  /*0700*/  FSETP.GEU.AND P5, PT, R12, -126, PT ;  /* 0xc2fc00000c00780b */ /* 0x000fe20003fae000 */
[----:B------:R1:W2:Y:S03]  /*0710*/  MUFU.EX2 R15, R6 ;  /* 0x00000006000f7308 */ /* 0x0002a60000000800 */
[----:B------:R-:W-:Y:S01]  /*0720*/  @P3 FADD R14, R4, -R3 ;  /* 0x80000003040e3221 */ /* 0x000fe20000000000 */
[----:B------:R-:W-:-:S03]  /*0730*/  @P3 MOV R4, R3 ;  /* 0x0000000300043202 */ /* 0x000fc60000000f00 */
[----:B------:R-:W-:Y:S01]  /*0740*/  @P3 FMUL R14, R14, 1.4426950216293334961 ;  /* 0x3fb8aa3b0e0e3820 */ /* 0x000fe20000400000 */
[----:B0-----:R-:W-:Y:S01]  /*0750*/  @!P1 FMUL R11, R11, R11 ;  /* 0x0000000b0b0b9220 */ /* 0x001fe20000400000 */
[----:B------:R-:W-:Y:S01]  /*0760*/  FSETP.GT.AND P1, PT, R7, R4, PT ;  /* 0x000000040700720b */ /* 0x000fe20003f24000 */
[----:B------:R-:W-:Y:S01]  /*0770*/  @!P0 FMUL R8, R8, 0.5 ;  /* 0x3f00000008088820 */ /* 0x000fe20000400000 */
[----:B------:R-:W-:Y:S01]  /*0780*/  FADD R3, -R4, R3 ;  /* 0x0000000304037221 */ /* 0x000fe20000000100 */
[----:B------:R-:W-:Y:S01]  /*0790*/  @P2 FMUL R0, R0, R11 ;  /* 0x0000000b00002220 */ /* 0x000fe20000400000 */
[----:B------:R-:W-:Y:S01]  /*07a0*/  PLOP3.LUT P2, PT, PT, PT, PT, 0x80, 0x8 ;  /* 0x000000000008781c */ /* 0x000fe20003f4f070 */
[----:B------:R0:W3:Y:S01]  /*07b0*/  @P4 MUFU.EX2 R9, R8 ;  /* 0x0000000800094308 */ /* 0x0000e20000000800 */
[----:B-1----:R-:W-:Y:S01]  /*07c0*/  FMUL R6, R3, 1.4426950216293334961 ;  /* 0x3fb8aa3b03067820 */ /* 0x002fe20000400000 */
[----:B--2---:R-:W-:Y:S01]  /*07d0*/  @!P6 FMUL R15, R15, R15 ;  /* 0x0000000f0f0fe220 */ /* 0x004fe20000400000 */
[----:B------:R-:W-:Y:S01]  /*07e0*/  @P3 FSETP.GEU.AND P6, PT, R14, -126, PT ;  /* 0xc2fc00000e00380b */ /* 0x000fe20003fce000 */
[----:B------:R-:W-:-:S02]  /*07f0*/  @!P5 FMUL R12, R12, 0.5 ;  /* 0x3f0000000c0cd820 */ /* 0x000fc40000400000 */
[----:B------:R-:W-:Y:S01]  /*0800*/  FADD R0, R15, R0 ;  /* 0x000000000f007221 */ /* 0x000fe20000000000 */
[----:B------:R-:W-:Y:S01]  /*0810*/  @P3 PLOP3.LUT P2, PT, P6, PT, PT, 0x80, 0x8 ;  /* 0x000000000008381c */ /* 0x000fe2000374f070 */
[----:B------:R-:W1:Y:S01]  /*0820*/  MUFU.EX2 R3, R12 ;  /* 0x0000000c00037308 */ /* 0x000e620000000800 */
[----:B0-----:R-:W-:Y:S01]  /*0830*/  @P1 FADD R8, R4, -R7 ;  /* 0x8000000704081221 */ /* 0x001fe20000000000 */
[----:B------:R-:W-:-:S03]  /*0840*/  @P1 MOV R4, R7 ;  /* 0x0000000700041202 */ /* 0x000fc60000000f00 */
[----:B------:R-:W-:Y:S02]  /*0850*/  @P1 FMUL R8, R8, 1.4426950216293334961 ;  /* 0x3fb8aa3b08081820 */ /* 0x000fe40000400000 */
[----:B------:R-:W-:Y:S01]  /*0860*/  FADD R7, -R4, R7 ;  /* 0x0000000704077221 */ /* 0x000fe20000000100 */
[----:B---3--:R-:W-:Y:S02]  /*0870*/  @!P0 FMUL R9, R9, R9 ;  /* 0x0000000909098220 */ /* 0x008fe40000400000 */
[----:B------:R-:W-:Y:S01]  /*0880*/  @P1 FSETP.GEU.AND P6, PT, R8, -126, PT ;  /* 0xc2fc00000800180b */ /* 0x000fe20003fce000 */
[----:B------:R-:W-:Y:S01]  /*0890*/  FMUL R10, R7, 1.4426950216293334961 ;  /* 0x3fb8aa3b070a7820 */ /* 0x000fe20000400000 */
[----:B------:R-:W-:Y:S01]  /*08a0*/  PLOP3.LUT P0, PT, PT, PT, PT, 0x80, 0x8 ;  /* 0x000000000008781c */ /* 0x000fe20003f0f070 */
[----:B------:R-:W-:Y:S01]  /*08b0*/  @P4 FMUL R0, R0, R9 ;  /* 0x0000000900004220 */ /* 0x000fe20000400000 */
[----:B------:R-:W-:Y:S01]  /*08c0*/  @P1 PLOP3.LUT P0, PT, P6, PT, PT, 0x80, 0x8 ;  /* 0x000000000008181c */ /* 0x000fe2000370f070 */
[----:B------:R-:W-:Y:S01]  /*08d0*/  @!P2 FMUL R14, R14, 0.5 ;  /* 0x3f0000000e0ea820 */ /* 0x000fe20000400000 */
[----:B------:R-:W-:Y:S01]  /*08e0*/  FSETP.GEU.AND P4, PT, R6, -126, PT ;  /* 0xc2fc00000600780b */ /* 0x000fe20003f8e000 */
[----:B-1----:R-:W-:Y:S01]  /*08f0*/  @!P5 FMUL R3, R3, R3 ;  /* 0x000000030303d220 */ /* 0x002fe20000400000 */
[----:B------:R-:W-:Y:S01]  /*0900*/  FSETP.GEU.AND P6, PT, R10, -126, PT ;  /* 0xc2fc00000a00780b */ /* 0x000fe20003fce000 */
[----:B------:R-:W0:Y:S02]  /*0910*/  @P3 MUFU.EX2 R7, R14 ;  /* 0x0000000e00073308 */ /* 0x000e240000000800 */
[----:B------:R-:W-:-:S06]  /*0920*/  FADD R0, R3, R0 ;  /* 0x0000000003007221 */ /* 0x000fcc0000000000 */
[----:B------:R-:W-:Y:S02]  /*0930*/  @!P0 FMUL R8, R8, 0.5 ;  /* 0x3f00000008088820 */ /* 0x000fe40000400000 */
[----:B------:R-:W-:Y:S02]  /*0940*/  @!P4 FMUL R6, R6, 0.5 ;  /* 0x3f0000000606c820 */ /* 0x000fe40000400000 */
[----:B------:R-:W1:Y:S01]  /*0950*/  @P1 MUFU.EX2 R11, R8 ;  /* 0x00000008000b1308 */ /* 0x000e620000000800 */
[----:B------:R-:W-:Y:S01]  /*0960*/  @!P6 FMUL R10, R10, 0.5 ;  /* 0x3f0000000a0ae820 */ /* 0x000fe20000400000 */
[----:B0-----:R-:W-:-:S06]  /*0970*/  @!P2 FMUL R7, R7, R7 ;  /* 0x000000070707a220 */ /* 0x001fcc0000400000 */
[----:B------:R-:W0:Y:S01]  /*0980*/  MUFU.EX2 R9, R6 ;  /* 0x0000000600097308 */ /* 0x000e220000000800 */
[----:B------:R-:W-:-:S07]  /*0990*/  @P3 FMUL R0, R0, R7 ;  /* 0x0000000700003220 */ /* 0x000fce0000400000 */
[----:B------:R-:W2:Y:S01]  /*09a0*/  MUFU.EX2 R15, R10 ;  /* 0x0000000a000f7308 */ /* 0x000ea20000000800 */
[----:B-1----:R-:W-:Y:S01]  /*09b0*/  @!P0 FMUL R11, R11, R11 ;  /* 0x0000000b0b0b8220 */ /* 0x002fe20000400000 */
[----:B------:R-:W-:Y:S01]  /*09c0*/  FSETP.GT.AND P0, PT, R13, R4, PT ;  /* 0x000000040d00720b */ /* 0x000fe20003f04000 */
[----:B0-----:R-:W-:-:S04]  /*09d0*/  @!P4 FMUL R9, R9, R9 ;  /* 0x000000090909c220 */ /* 0x001fc80000400000 */
[----:B------:R-:W-:-:S04]  /*09e0*/  FADD R0, R9, R0 ;  /* 0x0000000009007221 */ /* 0x000fc80000000000 */
[----:B------:R-:W-:Y:S01]  /*09f0*/  @P1 FMUL R0, R0, R11 ;  /* 0x0000000b00001220 */ /* 0x000fe20000400000 */
[----:B--2---:R-:W-:-:S04]  /*0a00*/  @!P6 FMUL R15, R15, R15 ;  /* 0x0000000f0f0fe220 */ /* 0x004fc80000400000 */
[----:B------:R-:W-:Y:S01]  /*0a10*/  FADD R0, R15, R0 ;  /* 0x000000000f007221 */ /* 0x000fe20000000000 */
[----:B------:R-:W-:Y:S06]  /*0a20*/  @!P0 BRA `(.L_x_2) ;  /* 0x0000000000208947 */ /* 0x000fec0003800000 */
[----:B------:R-:W-:Y:S01]  /*0a30*/  FADD R3, R4, -R13 ;  /* 0x8000000d04037221 */ /* 0x000fe20000000000 */
[----:B------:R-:W-:-:S03]  /*0a40*/  MOV R4, R13 ;  /* 0x0000000d00047202 */ /* 0x000fc60000000f00 */
[----:B------:R-:W-:-:S05]  /*0a50*/  FMUL R3, R3, 1.4426950216293334961 ;  /* 0x3fb8aa3b03037820 */ /* 0x000fca0000400000 */
[----:B------:R-:W-:-:S13]  /*0a60*/  FSETP.GEU.AND P0, PT, R3, -126, PT ;  /* 0xc2fc00000300780b */ /* 0x000fda0003f0e000 */
[----:B------:R-:W-:-:S04]  /*0a70*/  @!P0 FMUL R3, R3, 0.5 ;  /* 0x3f00000003038820 */ /* 0x000fc80000400000 */
[----:B------:R-:W0:Y:S02]  /*0a80*/  MUFU.EX2 R7, R3 ;  /* 0x0000000300077308 */ /* 0x000e240000000800 */
[----:B0-----:R-:W-:-:S04]  /*0a90*/  @!P0 FMUL R7, R7, R7 ;  /* 0x0000000707078220 */ /* 0x001fc80000400000 */
[----:B------:R-:W-:-:S07]  /*0aa0*/  FMUL R0, R0, R7 ;  /* 0x0000000700007220 */ /* 0x000fce0000400000 */
.L_x_2:
[----:B------:R-:W-:Y:S01]  /*0ab0*/  FADD R3, -R4, R13 ;  /* 0x0000000d04037221 */ /* 0x000fe20000000100 */
[----:B------:R-:W-:Y:S02]  /*0ac0*/  ULOP3.LUT UR4, UR4, 0x7ffffff8, URZ, 0xc0, !UPT ;  /* 0x7ffffff804047892 */ /* 0x000fe4000f8ec0ff */
[----:B------:R-:W-:Y:S01]  /*0ad0*/  UIADD3 UR6, UP0, UPT, UR6, 0x20, URZ ;  /* 0x0000002006067890 */ /* 0x000fe2000ff1e0ff */
[----:B------:R-:W-:Y:S01]  /*0ae0*/  FMUL R3, R3, 1.4426950216293334961 ;  /* 0x3fb8aa3b03037820 */ /* 0x000fe20000400000 */
[----:B------:R-:W-:Y:S02]  /*0af0*/  UIADD3 UR5, UPT, UPT, -UR4, 0x8, URZ ;  /* 0x0000000804057890 */ /* 0x000fe4000fffe1ff */
[----:B------:R-:W-:Y:S02]  /*0b00*/  UIADD3.X UR7, UPT, UPT, URZ, UR7, URZ, UP0, !UPT ;  /* 0x00000007ff077290 */ /* 0x000fe400087fe4ff */
[----:B------:R-:W-:Y:S01]  /*0b10*/  FSETP.GEU.AND P0, PT, R3, -126, PT ;  /* 0xc2fc00000300780b */ /* 0x000fe20003f0e000 */
[----:B------:R-:W-:-:S12]  /*0b20*/  UISETP.NE.AND UP0, UPT, UR5, URZ, UPT ;  /* 0x000000ff0500728c */ /* 0x000fd8000bf05270 */
[----:B------:R-:W-:-:S04]  /*0b30*/  @!P0 FMUL R3, R3, 0.5 ;  /* 0x3f00000003038820 */ /* 0x000fc80000400000 */
[----:B------:R-:W0:Y:S02]  /*0b40*/  MUFU.EX2 R7, R3 ;  /* 0x0000000300077308 */ /* 0x000e240000000800 */
[----:B0-----:R-:W-:-:S04]  /*0b50*/  @!P0 FMUL R7, R7, R7 ;  /* 0x0000000707078220 */ /* 0x001fc80000400000 */
[----:B------:R-:W-:Y:S01]  /*0b60*/  FADD R8, R7, R0 ;  /* 0x0000000007087221 */ /* 0x000fe20000000000 */
[----:B------:R-:W-:Y:S01]  /*0b70*/  MOV R0, UR4 ;  /* 0x0000000400007c02 */ /* 0x000fe20008000f00 */
[----:B------:R-:W-:Y:S06]  /*0b80*/  BRA.U !UP0, `(.L_x_1) ;  /* 0x0000000908787547 */ /* 0x000fec000b800000 */
[----:B------:R-:W-:Y:S02]  /*0b90*/  MOV R6, UR6 ;  /* 0x0000000600067c02 */ /* 0x000fe40008000f00 */
[----:B------:R-:W-:-:S07]  /*0ba0*/  MOV R7, UR7 ;  /* 0x0000000700077c02 */ /* 0x000fce0008000f00 */
.L_x_4:
[----:B------:R-:W2:Y:S04]  /*0bb0*/  LDG.E R17, desc[UR10][R6.64+-0x10] ;  /* 0xfffff00a06117981 */ /* 0x000ea8000c1e1900 */
[----:B------:R-:W3:Y:S04]  /*0bc0*/  LDG.E R21, desc[UR10][R6.64+-0xc] ;  /* 0xfffff40a06157981 */ /* 0x000ee8000c1e1900 */
[----:B------:R-:W4:Y:S04]  /*0bd0*/  LDG.E R23, desc[UR10][R6.64+-0x8] ;  /* 0xfffff80a06177981 */ /* 0x000f28000c1e1900 */
[----:B------:R-:W5:Y:S04]  /*0be0*/  LDG.E R15, desc[UR10][R6.64+-0x4] ;  /* 0xfffffc0a060f7981 */ /* 0x000f68000c1e1900 */
[----:B------:R-:W5:Y:S04]  /*0bf0*/  LDG.E R13, desc[UR10][R6.64] ;  /* 0x0000000a060d7981 */ /* 0x000f68000c1e1900 */
[----:B------:R-:W5:Y:S04]  /*0c00*/  LDG.E R11, desc[UR10][R6.64+0x4] ;  /* 0x0000040a060b7981 */ /* 0x000f68000c1e1900 */
[----:B------:R-:W5:Y:S04]  /*0c10*/  LDG.E R9, desc[UR10][R6.64+0x8] ;  /* 0x0000080a06097981 */ /* 0x000f68000c1e1900 */
[----:B------:R-:W5:Y:S01]  /*0c20*/  LDG.E R3, desc[UR10][R6.64+0xc] ;  /* 0x00000c0a06037981 */ /* 0x000f62000c1e1900 */
[----:B------:R-:W-:-:S02]  /*0c30*/  PLOP3.LUT P0, PT, PT, PT, PT, 0x80, 0x8 ;  /* 0x000000000008781c */ /* 0x000fc40003f0f070 */
[----:B------:R-:W-:Y:S02]  /*0c40*/  PLOP3.LUT P4, PT, PT, PT, PT, 0x80, 0x8 ;  /* 0x000000000008781c */ /* 0x000fe40003f8f070 */
[----:B--2---:R-:W-:-:S13]  /*0c50*/  FSETP.GT.AND P3, PT, R17, R4, PT ;  /* 0x000000041100720b */ /* 0x004fda0003f64000 */
[----:B------:R-:W-:Y:S01]  /*0c60*/  @P3 FADD R10, R4, -R17 ;  /* 0x80000011040a3221 */ /* 0x000fe20000000000 */
        /* <DEDUP_REMOVED lines=11> */
[----:B------:R-:W-:Y:S01]  /*0d20*/  @!P2 FMUL R16, R16, 0.5 ;  /* 0x3f0000001010a820 */ /* 0x000fe20000400000 */
[----:B------:R-:W0:Y:S01]  /*0d30*/  @P3 MUFU.EX2 R19, R12 ;  /* 0x0000000c00133308 */ /* 0x000e220000000800 */
[----:B------:R-:W-:Y:S01]  /*0d40*/  @P1 FMUL R14, R10, 1.4426950216293334961 ;  /* 0x3fb8aa3b0a0e1820 */ /* 0x000fe20000400000 */
[----:B----4-:R-:W-:Y:S01]  /*0d50*/  FSETP.GT.AND P5, PT, R23, R4, PT ;  /* 0x000000041700720b */ /* 0x010fe20003fa4000 */
[----:B------:R-:W-:-:S03]  /*0d60*/  FADD R10, -R4, R21 ;  /* 0x00000015040a7221 */ /* 0x000fc60000000100 */
[----:B------:R-:W-:Y:S01]  /*0d70*/  @P1 FSETP.GEU.AND P6, PT, R14, -126, PT ;  /* 0xc2fc00000e00180b */ /* 0x000fe20003fce000 */
[----:B------:R-:W-:Y:S01]  /*0d80*/  FMUL R17, R10, 1.4426950216293334961 ;  /* 0x3fb8aa3b0a117820 */ /* 0x000fe20000400000 */
[----:B------:R-:W1:Y:S02]  /*0d90*/  MUFU.EX2 R21, R16 ;  /* 0x0000001000157308 */ /* 0x000e640000000800 */
[----:B------:R-:W-:Y:S02]  /*0da0*/  @P1 PLOP3.LUT P4, PT, P6, PT, PT, 0x80, 0x8 ;  /* 0x000000000008181c */ /* 0x000fe4000378f070 */
[----:B------:R-:W-:-:S03]  /*0db0*/  FSETP.GEU.AND P6, PT, R17, -126, PT ;  /* 0xc2fc00001100780b */ /* 0x000fc60003fce000 */
[--C-:B------:R-:W-:Y:S01]  /*0dc0*/  @P5 FADD R10, R4, -R23.reuse ;  /* 0x80000017040a5221 */ /* 0x100fe20000000000 */
[----:B------:R-:W-:Y:S01]  /*0dd0*/  @P5 MOV R4, R23 ;  /* 0x0000001700045202 */ /* 0x000fe20000000f00 */
[----:B0-----:R-:W-:Y:S01]  /*0de0*/  @!P0 FMUL R19, R19, R19 ;  /* 0x0000001313138220 */ /* 0x001fe20000400000 */
[----:B------:R-:W-:Y:S01]  /*0df0*/  PLOP3.LUT P0, PT, PT, PT, PT, 0x80, 0x8 ;  /* 0x000000000008781c */ /* 0x000fe20003f0f070 */
[----:B------:R-:W-:Y:S02]  /*0e00*/  @P5 FMUL R12, R10, 1.4426950216293334961 ;  /* 0x3fb8aa3b0a0c5820 */ /* 0x000fe40000400000 */
[----:B------:R-:W-:Y:S01]  /*0e10*/  FADD R10, -R4, R23 ;  /* 0x00000017040a7221 */ /* 0x000fe20000000100 */
[----:B------:R-:W-:Y:S01]  /*0e20*/  @P3 FMUL R8, R8, R19 ;  /* 0x0000001308083220 */ /* 0x000fe20000400000 */
[----:B------:R-:W-:Y:S01]  /*0e30*/  @!P4 FMUL R14, R14, 0.5 ;  /* 0x3f0000000e0ec820 */ /* 0x000fe20000400000 */
[----:B------:R-:W-:Y:S01]  /*0e40*/  @P5 FSETP.GEU.AND P3, PT, R12, -126, PT ;  /* 0xc2fc00000c00580b */ /* 0x000fe20003f6e000 */
[----:B-1----:R-:W-:Y:S01]  /*0e50*/  @!P2 FMUL R21, R21, R21 ;  /* 0x000000151515a220 */ /* 0x002fe20000400000 */
[----:B------:R-:W-:Y:S01]  /*0e60*/  @!P6 FMUL R17, R17, 0.5 ;  /* 0x3f0000001111e820 */ /* 0x000fe20000400000 */
[----:B-----5:R-:W-:Y:S01]  /*0e70*/  FSETP.GT.AND P2, PT, R15, R4, PT ;  /* 0x000000040f00720b */ /* 0x020fe20003f44000 */
[----:B------:R0:W1:Y:S01]  /*0e80*/  @P1 MUFU.EX2 R20, R14 ;  /* 0x0000000e00141308 */ /* 0x0000620000000800 */
[----:B------:R-:W-:Y:S01]  /*0e90*/  FMUL R16, R10, 1.4426950216293334961 ;  /* 0x3fb8aa3b0a107820 */ /* 0x000fe20000400000 */
[----:B------:R-:W-:Y:S01]  /*0ea0*/  @P5 PLOP3.LUT P0, PT, P3, PT, PT, 0x80, 0x8 ;  /* 0x000000000008581c */ /* 0x000fe20001f0f070 */
[----:B------:R-:W-:-:S03]  /*0eb0*/  FADD R21, R21, R8 ;  /* 0x0000000815157221 */ /* 0x000fc60000000000 */
[----:B------:R-:W-:Y:S02]  /*0ec0*/  FSETP.GEU.AND P3, PT, R16, -126, PT ;  /* 0xc2fc00001000780b */ /* 0x000fe40003f6e000 */
[----:B------:R-:W2:Y:S04]  /*0ed0*/  MUFU.EX2 R19, R17 ;  /* 0x0000001100137308 */ /* 0x000ea80000000800 */
[--C-:B------:R-:W-:Y:S01]  /*0ee0*/  @P2 FADD R8, R4, -R15.reuse ;  /* 0x8000000f04082221 */ /* 0x100fe20000000000 */
[----:B------:R-:W-:Y:S02]  /*0ef0*/  @P2 MOV R4, R15 ;  /* 0x0000000f00042202 */ /* 0x000fe40000000f00 */
[----:B------:R-:W-:Y:S01]  /*0f00*/  @!P0 FMUL R12, R12, 0.5 ;  /* 0x3f0000000c0c8820 */ /* 0x000fe20000400000 */
[----:B0-----:R-:W-:Y:S01]  /*0f10*/  @P2 FMUL R14, R8, 1.4426950216293334961 ;  /* 0x3fb8aa3b080e2820 */ /* 0x001fe20000400000 */
[----:B-1----:R-:W-:Y:S01]  /*0f20*/  @!P4 FMUL R20, R20, R20 ;  /* 0x000000141414c220 */ /* 0x002fe20000400000 */
[----:B------:R-:W-:Y:S01]  /*0f30*/  FSETP.GT.AND P4, PT, R13, R4, PT ;  /* 0x000000040d00720b */ /* 0x000fe20003f84000 */
[----:B------:R-:W-:Y:S01]  /*0f40*/  @!P3 FMUL R16, R16, 0.5 ;  /* 0x3f0000001010b820 */ /* 0x000fe20000400000 */
[----:B------:R0:W1:Y:S01]  /*0f50*/  @P5 MUFU.EX2 R18, R12 ;  /* 0x0000000c00125308 */ /* 0x0000620000000800 */
[----:B------:R-:W-:Y:S01]  /*0f60*/  @P1 FMUL R21, R20, R21 ;  /* 0x0000001514151220 */ /* 0x000fe20000400000 */
[----:B------:R-:W-:Y:S01]  /*0f70*/  PLOP3.LUT P1, PT, PT, PT, PT, 0x80, 0x8 ;  /* 0x000000000008781c */ /* 0x000fe20003f2f070 */
[----:B------:R-:W-:Y:S01]  /*0f80*/  FADD R15, -R4, R15 ;  /* 0x0000000f040f7221 */ /* 0x000fe20000000100 */
[----:B--2---:R-:W-:Y:S01]  /*0f90*/  @!P6 FMUL R19, R19, R19 ;  /* 0x000000131313e220 */ /* 0x004fe20000400000 */
[----:B------:R-:W-:-:S03]  /*0fa0*/  @P2 FSETP.GEU.AND P6, PT, R14, -126, PT ;  /* 0xc2fc00000e00280b */ /* 0x000fc60003fce000 */
[----:B------:R-:W2:Y:S01]  /*0fb0*/  MUFU.EX2 R17, R16 ;  /* 0x0000001000117308 */ /* 0x000ea20000000800 */
[----:B0-----:R-:W-:Y:S01]  /*0fc0*/  FMUL R12, R15, 1.4426950216293334961 ;  /* 0x3fb8aa3b0f0c7820 */ /* 0x001fe20000400000 */
[----:B------:R-:W-:Y:S01]  /*0fd0*/  @P2 PLOP3.LUT P1, PT, P6, PT, PT, 0x80, 0x8 ;  /* 0x000000000008281c */ /* 0x000fe2000372f070 */
[----:B------:R-:W-:Y:S01]  /*0fe0*/  @P4 FADD R8, R4, -R13 ;  /* 0x8000000d04084221 */ /* 0x000fe20000000000 */
[----:B------:R-:W-:Y:S01]  /*0ff0*/  @P4 MOV R4, R13 ;  /* 0x0000000d00044202 */ /* 0x000fe20000000f00 */
[----:B------:R-:W-:Y:S01]  /*1000*/  FADD R19, R19, R21 ;  /* 0x0000001513137221 */ /* 0x000fe20000000000 */
[----:B------:R-:W-:Y:S01]  /*1010*/  FSETP.GEU.AND P6, PT, R12, -126, PT ;  /* 0xc2fc00000c00780b */ /* 0x000fe20003fce000 */
[----:B------:R-:W-:Y:S01]  /*1020*/  @P4 FMUL R10, R8, 1.4426950216293334961 ;  /* 0x3fb8aa3b080a4820 */ /* 0x000fe20000400000 */
[----:B-1----:R-:W-:Y:S01]  /*1030*/  @!P0 FMUL R18, R18, R18 ;  /* 0x0000001212128220 */ /* 0x002fe20000400000 */
[----:B------:R-:W-:Y:S01]  /*1040*/  PLOP3.LUT P0, PT, PT, PT, PT, 0x80, 0x8 ;  /* 0x000000000008781c */ /* 0x000fe20003f0f070 */
[----:B------:R-:W-:-:S02]  /*1050*/  FADD R13, -R4, R13 ;  /* 0x0000000d040d7221 */ /* 0x000fc40000000100 */
[----:B------:R-:W-:Y:S01]  /*1060*/  @P5 FMUL R19, R18, R19 ;  /* 0x0000001312135220 */ /* 0x000fe20000400000 */
[----:B------:R-:W-:Y:S02]  /*1070*/  @P4 FSETP.GEU.AND P5, PT, R10, -126, PT ;  /* 0xc2fc00000a00480b */ /* 0x000fe40003fae000 */
[----:B------:R-:W-:Y:S01]  /*1080*/  @!P1 FMUL R14, R14, 0.5 ;  /* 0x3f0000000e0e9820 */ /* 0x000fe20000400000 */
[----:B------:R-:W-:Y:S01]  /*1090*/  FMUL R13, R13, 1.4426950216293334961 ;  /* 0x3fb8aa3b0d0d7820 */ /* 0x000fe20000400000 */
[----:B--2---:R-:W-:Y:S01]  /*10a0*/  @!P3 FMUL R17, R17, R17 ;  /* 0x000000111111b220 */ /* 0x004fe20000400000 */
[----:B------:R-:W-:Y:S01]  /*10b0*/  FSETP.GT.AND P3, PT, R11, R4, PT ;  /* 0x000000040b00720b */ /* 0x000fe20003f64000 */
[----:B------:R0:W1:Y:S01]  /*10c0*/  @P2 MUFU.EX2 R16, R14 ;  /* 0x0000000e00102308 */ /* 0x0000620000000800 */
[----:B------:R-:W-:Y:S01]  /*10d0*/  @P4 PLOP3.LUT P0, PT, P5, PT, PT, 0x80, 0x8 ;  /* 0x000000000008481c */ /* 0x000fe20002f0f070 */
[----:B------:R-:W-:Y:S01]  /*10e0*/  @!P6 FMUL R12, R12, 0.5 ;  /* 0x3f0000000c0ce820 */ /* 0x000fe20000400000 */
[----:B------:R-:W-:Y:S01]  /*10f0*/  FADD R17, R17, R19 ;  /* 0x0000001311117221 */ /* 0x000fe20000000000 */
[----:B------:R-:W-:-:S04]  /*1100*/  FSETP.GEU.AND P5, PT, R13, -126, PT ;  /* 0xc2fc00000d00780b */ /* 0x000fc80003fae000 */
[----:B------:R-:W2:Y:S04]  /*1110*/  MUFU.EX2 R12, R12 ;  /* 0x0000000c000c7308 */ /* 0x000ea80000000800 */
[--C-:B------:R-:W-:Y:S01]  /*1120*/  @P3 FADD R8, R4, -R11.reuse ;  /* 0x8000000b04083221 */ /* 0x100fe20000000000 */
[----:B------:R-:W-:Y:S01]  /*1130*/  @P3 MOV R4, R11 ;  /* 0x0000000b00043202 */ /* 0x000fe20000000f00 */
[----:B------:R-:W-:Y:S02]  /*1140*/  @!P0 FMUL R10, R10, 0.5 ;  /* 0x3f0000000a0a8820 */ /* 0x000fe40000400000 */
[----:B0-----:R-:W-:Y:S01]  /*1150*/  @P3 FMUL R14, R8, 1.4426950216293334961 ;  /* 0x3fb8aa3b080e3820 */ /* 0x001fe20000400000 */
[----:B-1----:R-:W-:Y:S01]  /*1160*/  @!P1 FMUL R16, R16, R16 ;  /* 0x0000001010109220 */ /* 0x002fe20000400000 */
[----:B------:R-:W-:Y:S01]  /*1170*/  FSETP.GT.AND P1, PT, R9, R4, PT ;  /* 0x000000040900720b */ /* 0x000fe20003f24000 */
[----:B------:R0:W1:Y:S01]  /*1180*/  @P4 MUFU.EX2 R15, R10 ;  /* 0x0000000a000f4308 */ /* 0x0000620000000800 */
[----:B------:R-:W-:Y:S01]  /*1190*/  FADD R11, -R4, R11 ;  /* 0x0000000b040b7221 */ /* 0x000fe20000000100 */
[----:B------:R-:W-:Y:S01]  /*11a0*/  @P2 FMUL R17, R16, R17 ;  /* 0x0000001110112220 */ /* 0x000fe20000400000 */
[----:B------:R-:W-:Y:S01]  /*11b0*/  PLOP3.LUT P2, PT, PT, PT, PT, 0x80, 0x8 ;  /* 0x000000000008781c */ /* 0x000fe20003f4f070 */
[----:B------:R-:W-:Y:S01]  /*11c0*/  @!P5 FMUL R13, R13, 0.5 ;  /* 0x3f0000000d0dd820 */ /* 0x000fe20000400000 */
[----:B--2---:R-:W-:Y:S01]  /*11d0*/  @!P6 FMUL R12, R12, R12 ;  /* 0x0000000c0c0ce220 */ /* 0x004fe20000400000 */
[----:B------:R-:W-:-:S02]  /*11e0*/  @P3 FSETP.GEU.AND P6, PT, R14, -126, PT ;  /* 0xc2fc00000e00380b */ /* 0x000fc40003fce000 */
[----:B------:R-:W2:Y:S01]  /*11f0*/  MUFU.EX2 R16, R13 ;  /* 0x0000000d00107308 */ /* 0x000ea20000000800 */
[----:B------:R-:W-:Y:S01]  /*1200*/  FADD R17, R12, R17 ;  /* 0x000000110c117221 */ /* 0x000fe20000000000 */
[----:B------:R-:W-:Y:S02]  /*1210*/  @P3 PLOP3.LUT P2, PT, P6, PT, PT, 0x80, 0x8 ;  /* 0x000000000008381c */ /* 0x000fe4000374f070 */
[--C-:B------:R-:W-:Y:S01]  /*1220*/  @P1 FADD R8, R4, -R9.reuse ;  /* 0x8000000904081221 */ /* 0x100fe20000000000 */
[----:B------:R-:W-:Y:S01]  /*1230*/  @P1 MOV R4, R9 ;  /* 0x0000000900041202 */ /* 0x000fe20000000f00 */
[----:B------:R-:W-:Y:S02]  /*1240*/  FMUL R12, R11, 1.4426950216293334961 ;  /* 0x3fb8aa3b0b0c7820 */ /* 0x000fe40000400000 */
[----:B0-----:R-:W-:Y:S01]  /*1250*/  @P1 FMUL R10, R8, 1.4426950216293334961 ;  /* 0x3fb8aa3b080a1820 */ /* 0x001fe20000400000 */
[----:B-1----:R-:W-:Y:S01]  /*1260*/  @!P0 FMUL R15, R15, R15 ;  /* 0x0000000f0f0f8220 */ /* 0x002fe20000400000 */
[----:B------:R-:W-:Y:S01]  /*1270*/  PLOP3.LUT P0, PT, PT, PT, PT, 0x80, 0x8 ;  /* 0x000000000008781c */ /* 0x000fe20003f0f070 */
[----:B------:R-:W-:-:S02]  /*1280*/  FADD R9, -R4, R9 ;  /* 0x0000000904097221 */ /* 0x000fc40000000100 */
[----:B------:R-:W-:Y:S01]  /*1290*/  @P1 FSETP.GEU.AND P6, PT, R10, -126, PT ;  /* 0xc2fc00000a00180b */ /* 0x000fe20003fce000 */
[----:B------:R-:W-:Y:S01]  /*12a0*/  @P4 FMUL R17, R15, R17 ;  /* 0x000000110f114220 */ /* 0x000fe20000400000 */
[----:B------:R-:W-:Y:S01]  /*12b0*/  FSETP.GEU.AND P4, PT, R12, -126, PT ;  /* 0xc2fc00000c00780b */ /* 0x000fe20003f8e000 */
[----:B------:R-:W-:Y:S01]  /*12c0*/  FMUL R9, R9, 1.4426950216293334961 ;  /* 0x3fb8aa3b09097820 */ /* 0x000fe20000400000 */
[----:B------:R-:W-:Y:S01]  /*12d0*/  @P1 PLOP3.LUT P0, PT, P6, PT, PT, 0x80, 0x8 ;  /* 0x000000000008181c */ /* 0x000fe2000370f070 */
[----:B------:R-:W-:Y:S01]  /*12e0*/  @!P2 FMUL R14, R14, 0.5 ;  /* 0x3f0000000e0ea820 */ /* 0x000fe20000400000 */
[----:B--2---:R-:W-:Y:S02]  /*12f0*/  @!P5 FMUL R16, R16, R16 ;  /* 0x000000101010d220 */ /* 0x004fe40000400000 */
[----:B------:R-:W-:Y:S01]  /*1300*/  FSETP.GEU.AND P6, PT, R9, -126, PT ;  /* 0xc2fc00000900780b */ /* 0x000fe20003fce000 */
[----:B------:R-:W0:Y:S01]  /*1310*/  @P3 MUFU.EX2 R15, R14 ;  /* 0x0000000e000f3308 */ /* 0x000e220000000800 */
[----:B------:R-:W-:-:S05]  /*1320*/  FADD R16, R16, R17 ;  /* 0x0000001110107221 */ /* 0x000fca0000000000 */
[----:B------:R-:W-:Y:S02]  /*1330*/  @!P4 FMUL R12, R12, 0.5 ;  /* 0x3f0000000c0cc820 */ /* 0x000fe40000400000 */
[----:B------:R-:W-:Y:S02]  /*1340*/  @!P0 FMUL R10, R10, 0.5 ;  /* 0x3f0000000a0a8820 */ /* 0x000fe40000400000 */
[----:B------:R-:W1:Y:S02]  /*1350*/  MUFU.EX2 R13, R12 ;  /* 0x0000000c000d7308 */ /* 0x000e640000000800 */
[----:B------:R-:W-:Y:S01]  /*1360*/  @!P6 FMUL R9, R9, 0.5 ;  /* 0x3f0000000909e820 */ /* 0x000fe20000400000 */
[----:B0-----:R-:W-:-:S05]  /*1370*/  @!P2 FMUL R15, R15, R15 ;  /* 0x0000000f0f0fa220 */ /* 0x001fca0000400000 */
[----:B------:R-:W0:Y:S01]  /*1380*/  @P1 MUFU.EX2 R11, R10 ;  /* 0x0000000a000b1308 */ /* 0x000e220000000800 */
[----:B------:R-:W-:-:S07]  /*1390*/  @P3 FMUL R16, R15, R16 ;  /* 0x000000100f103220 */ /* 0x000fce0000400000 */
[----:B------:R-:W2:Y:S01]  /*13a0*/  MUFU.EX2 R8, R9 ;  /* 0x0000000900087308 */ /* 0x000ea20000000800 */
[----:B-1----:R-:W-:-:S04]  /*13b0*/  @!P4 FMUL R13, R13, R13 ;  /* 0x0000000d0d0dc220 */ /* 0x002fc80000400000 */
[----:B------:R-:W-:Y:S01]  /*13c0*/  FADD R13, R13, R16 ;  /* 0x000000100d0d7221 */ /* 0x000fe20000000000 */
[----:B0-----:R-:W-:Y:S01]  /*13d0*/  @!P0 FMUL R11, R11, R11 ;  /* 0x0000000b0b0b8220 */ /* 0x001fe20000400000 */
[----:B------:R-:W-:-:S03]  /*13e0*/  FSETP.GT.AND P0, PT, R3, R4, PT ;  /* 0x000000040300720b */ /* 0x000fc60003f04000 */
[----:B------:R-:W-:Y:S01]  /*13f0*/  @P1 FMUL R13, R11, R13 ;  /* 0x0000000d0b0d1220 */ /* 0x000fe20000400000 */
[----:B--2---:R-:W-:-:S04]  /*1400*/  @!P6 FMUL R8, R8, R8 ;  /* 0x000000080808e220 */ /* 0x004fc80000400000 */
[----:B------:R-:W-:-:S05]  /*1410*/  FADD R13, R8, R13 ;  /* 0x0000000d080d7221 */ /* 0x000fca0000000000 */
[----:B------:R-:W-:Y:S05]  /*1420*/  @!P0 BRA `(.L_x_3) ;  /* 0x0000000000208947 */ /* 0x000fea0003800000 */
[----:B------:R-:W-:-:S04]  /*1430*/  FADD R4, R4, -R3 ;  /* 0x8000000304047221 */ /* 0x000fc80000000000 */
[----:B------:R-:W-:Y:S01]  /*1440*/  FMUL R8, R4, 1.4426950216293334961 ;  /* 0x3fb8aa3b04087820 */ /* 0x000fe20000400000 */
[----:B------:R-:W-:-:S04]  /*1450*/  MOV R4, R3 ;  /* 0x0000000300047202 */ /* 0x000fc80000000f00 */
[----:B------:R-:W-:-:S13]  /*1460*/  FSETP.GEU.AND P0, PT, R8, -126, PT ;  /* 0xc2fc00000800780b */ /* 0x000fda0003f0e000 */
[----:B------:R-:W-:-:S04]  /*1470*/  @!P0 FMUL R8, R8, 0.5 ;  /* 0x3f00000008088820 */ /* 0x000fc80000400000 */
[----:B------:R-:W0:Y:S02]  /*1480*/  MUFU.EX2 R9, R8 ;  /* 0x0000000800097308 */ /* 0x000e240000000800 */
[----:B0-----:R-:W-:-:S04]  /*1490*/  @!P0 FMUL R9, R9, R9 ;  /* 0x0000000909098220 */ /* 0x001fc80000400000 */
[----:B------:R-:W-:-:S07]  /*14a0*/  FMUL R13, R9, R13 ;  /* 0x0000000d090d7220 */ /* 0x000fce0000400000 */
.L_x_3:
[----:B------:R-:W-:Y:S01]  /*14b0*/  FADD R3, -R4, R3 ;  /* 0x0000000304037221 */ /* 0x000fe20000000100 */
[----:B------:R-:W-:Y:S01]  /*14c0*/  UIADD3 UR5, UPT, UPT, UR5, 0x8, URZ ;  /* 0x0000000805057890 */ /* 0x000fe2000fffe0ff */
[----:B------:R-:W-:Y:S02]  /*14d0*/  IADD3 R6, P1, PT, R6, 0x20, RZ ;  /* 0x0000002006067810 */ /* 0x000fe40007f3e0ff */
[----:B------:R-:W-:Y:S01]  /*14e0*/  FMUL R3, R3, 1.4426950216293334961 ;  /* 0x3fb8aa3b03037820 */ /* 0x000fe20000400000 */
[----:B------:R-:W-:Y:S01]  /*14f0*/  UISETP.NE.AND UP0, UPT, UR5, URZ, UPT ;  /* 0x000000ff0500728c */ /* 0x000fe2000bf05270 */
[----:B------:R-:W-:-:S03]  /*1500*/  IADD3.X R7, PT, PT, RZ, R7, RZ, P1, !PT ;  /* 0x00000007ff077210 */ /* 0x000fc60000ffe4ff */
[----:B------:R-:W-:-:S13]  /*1510*/  FSETP.GEU.AND P0, PT, R3, -126, PT ;  /* 0xc2fc00000300780b */ /* 0x000fda0003f0e000 */
[----:B------:R-:W-:-:S04]  /*1520*/  @!P0 FMUL R3, R3, 0.5 ;  /* 0x3f00000003038820 */ /* 0x000fc80000400000 */
[----:B------:R-:W0:Y:S02]  /*1530*/  MUFU.EX2 R8, R3 ;  /* 0x0000000300087308 */ /* 0x000e240000000800 */
[----:B0-----:R-:W-:-:S04]  /*1540*/  @!P0 FMUL R8, R8, R8 ;  /* 0x0000000808088220 */ /* 0x001fc80000400000 */
[----:B------:R-:W-:Y:S01]  /*1550*/  FADD R8, R8, R13 ;  /* 0x0000000d08087221 */ /* 0x000fe20000000000 */
[----:B------:R-:W-:Y:S06]  /*1560*/  BRA.U UP0, `(.L_x_4) ;  /* 0xfffffff500907547 */ /* 0x000fec000b83ffff */
.L_x_1:
[----:B------:R-:W-:Y:S01]  /*1570*/  UISETP.NE.AND UP0, UPT, UR8, URZ, UPT ;  /* 0x000000ff0800728c */ /* 0x000fe2000bf05270 */
[----:B------:R-:W-:-:S08]  /*1580*/  MOV R9, R8 ;  /* 0x0000000800097202 */ /* 0x000fd00000000f00 */
[----:B------:R-:W-:Y:S05]  /*1590*/  BRA.U !UP0, `(.L_x_0) ;  /* 0x0000000908547547 */ /* 0x000fea000b800000 */
[----:B------:R-:W0:Y:S01]  /*15a0*/  LDCU UR4, c[0x0][0x390] ;  /* 0x00007200ff0477ac */ /* 0x000e220008000800 */
[----:B------:R-:W-:Y:S02]  /*15b0*/  UISETP.GE.U32.AND UP0, UPT, UR8, 0x4, UPT ;  /* 0x000000040800788c */ /* 0x000fe4000bf06070 */
[----:B0-----:R-:W-:-:S07]  /*15c0*/  ULOP3.LUT UR5, UR4, 0x3, URZ, 0xc0, !UPT ;  /* 0x0000000304057892 */ /* 0x001fce000f8ec0ff */
[----:B------:R-:W-:Y:S05]  /*15d0*/  BRA.U !UP0, `(.L_x_5) ;  /* 0x0000000508387547 */ /* 0x000fea000b800000 */
[----:B------:R-:W0:Y:S02]  /*15e0*/  LDC.64 R6, c[0x0][0x380] ;  /* 0x0000e000ff067b82 */ /* 0x000e240000000a00 */
[----:B0-----:R-:W-:-:S05]  /*15f0*/  IMAD.WIDE.U32 R6, R0, 0x4, R6 ;  /* 0x0000000400067825 */ /* 0x001fca00078e0006 */
[----:B------:R-:W2:Y:S04]  /*1600*/  LDG.E R11, desc[UR10][R6.64] ;  /* 0x0000000a060b7981 */ /* 0x000ea8000c1e1900 */
[----:B------:R-:W3:Y:S04]  /*1610*/  LDG.E R13, desc[UR10][R6.64+0x4] ;  /* 0x0000040a060d7981 */ /* 0x000ee8000c1e1900 */
[----:B------:R-:W4:Y:S04]  /*1620*/  LDG.E R15, desc[UR10][R6.64+0x8] ;  /* 0x0000080a060f7981 */ /* 0x000f28000c1e1900 */
[----:B------:R0:W5:Y:S01]  /*1630*/  LDG.E R3, desc[UR10][R6.64+0xc] ;  /* 0x00000c0a06037981 */ /* 0x000162000c1e1900 */
[----:B------:R-:W-:-:S02]  /*1640*/  PLOP3.LUT P1, PT, PT, PT, PT, 0x80, 0x8 ;  /* 0x000000000008781c */ /* 0x000fc40003f2f070 */
[----:B--2---:R-:W-:-:S13]  /*1650*/  FSETP.GT.AND P5, PT, R11, R4, PT ;  /* 0x000000040b00720b */ /* 0x004fda0003fa4000 */
[----:B------:R-:W-:Y:S01]  /*1660*/  @P5 FADD R8, R4, -R11 ;  /* 0x8000000b04085221 */ /* 0x000fe20000000000 */
[----:B------:R-:W-:-:S03]  /*1670*/  @P5 MOV R4, R11 ;  /* 0x0000000b00045202 */ /* 0x000fc60000000f00 */
[----:B------:R-:W-:Y:S01]  /*1680*/  @P5 FMUL R8, R8, 1.4426950216293334961 ;  /* 0x3fb8aa3b08085820 */ /* 0x000fe20000400000 */
[----:B---3--:R-:W-:Y:S01]  /*1690*/  FSETP.GT.AND P4, PT, R13, R4, PT ;  /* 0x000000040d00720b */ /* 0x008fe20003f84000 */
[----:B------:R-:W-:-:S03]  /*16a0*/  FADD R10, -R4, R11 ;  /* 0x0000000b040a7221 */ /* 0x000fc60000000100 */
[----:B------:R-:W-:Y:S01]  /*16b0*/  @P5 FSETP.GEU.AND P0, PT, R8, -126, PT ;  /* 0xc2fc00000800580b */ /* 0x000fe20003f0e000 */
[----:B------:R-:W-:-:S03]  /*16c0*/  FMUL R10, R10, 1.4426950216293334961 ;  /* 0x3fb8aa3b0a0a7820 */ /* 0x000fc60000400000 */
[----:B------:R-:W-:Y:S02]  /*16d0*/  @P5 PLOP3.LUT P1, PT, P0, PT, PT, 0x80, 0x8 ;  /* 0x000000000008581c */ /* 0x000fe4000072f070 */
[----:B------:R-:W-:Y:S02]  /*16e0*/  FSETP.GEU.AND P3, PT, R10, -126, PT ;  /* 0xc2fc00000a00780b */ /* 0x000fe40003f6e000 */
[----:B------:R-:W-:Y:S01]  /*16f0*/  PLOP3.LUT P0, PT, PT, PT, PT, 0x80, 0x8 ;  /* 0x000000000008781c */ /* 0x000fe20003f0f070 */
[----:B0-----:R-:W-:Y:S01]  /*1700*/  @P4 FADD R7, R4, -R13 ;  /* 0x8000000d04074221 */ /* 0x001fe20000000000 */
[----:B------:R-:W-:-:S03]  /*1710*/  @P4 MOV R4, R13 ;  /* 0x0000000d00044202 */ /* 0x000fc60000000f00 */
[----:B------:R-:W-:Y:S01]  /*1720*/  @P4 FMUL R7, R7, 1.4426950216293334961 ;  /* 0x3fb8aa3b07074820 */ /* 0x000fe20000400000 */
[----:B----4-:R-:W-:Y:S01]  /*1730*/  FSETP.GT.AND P2, PT, R15, R4, PT ;  /* 0x000000040f00720b */ /* 0x010fe20003f44000 */
[----:B------:R-:W-:Y:S02]  /*1740*/  FADD R11, -R4, R13 ;  /* 0x0000000d040b7221 */ /* 0x000fe40000000100 */
[----:B------:R-:W-:Y:S01]  /*1750*/  @!P1 FMUL R8, R8, 0.5 ;  /* 0x3f00000008089820 */ /* 0x000fe20000400000 */
[----:B------:R-:W-:Y:S01]  /*1760*/  @P4 FSETP.GEU.AND P6, PT, R7, -126, PT ;  /* 0xc2fc00000700480b */ /* 0x000fe20003fce000 */
[----:B------:R-:W-:Y:S01]  /*1770*/  FMUL R11, R11, 1.4426950216293334961 ;  /* 0x3fb8aa3b0b0b7820 */ /* 0x000fe20000400000 */
[----:B------:R-:W-:Y:S01]  /*1780*/  @!P3 FMUL R10, R10, 0.5 ;  /* 0x3f0000000a0ab820 */ /* 0x000fe20000400000 */
[----:B------:R-:W0:Y:S01]  /*1790*/  @P5 MUFU.EX2 R6, R8 ;  /* 0x0000000800065308 */ /* 0x000e220000000800 */
[----:B------:R-:W-:-:S05]  /*17a0*/  @P4 PLOP3.LUT P0, PT, P6, PT, PT, 0x80, 0x8 ;  /* 0x000000000008481c */ /* 0x000fca000370f070 */
[----:B------:R-:W-:Y:S01]  /*17b0*/  @P2 FADD R12, R4, -R15 ;  /* 0x8000000f040c2221 */ /* 0x000fe20000000000 */
[----:B------:R-:W-:Y:S01]  /*17c0*/  @P2 MOV R4, R15 ;  /* 0x0000000f00042202 */ /* 0x000fe20000000f00 */
[----:B------:R-:W1:Y:S02]  /*17d0*/  MUFU.EX2 R10, R10 ;  /* 0x0000000a000a7308 */ /* 0x000e640000000800 */
[----:B------:R-:W-:-:S04]  /*17e0*/  @P2 FMUL R12, R12, 1.4426950216293334961 ;  /* 0x3fb8aa3b0c0c2820 */ /* 0x000fc80000400000 */
[----:B------:R-:W-:Y:S01]  /*17f0*/  @!P0 FMUL R7, R7, 0.5 ;  /* 0x3f00000007078820 */ /* 0x000fe20000400000 */
[----:B------:R-:W-:Y:S01]  /*1800*/  @P2 FSETP.GEU.AND P6, PT, R12, -126, PT ;  /* 0xc2fc00000c00280b */ /* 0x000fe20003fce000 */
[----:B0-----:R-:W-:Y:S01]  /*1810*/  @!P1 FMUL R6, R6, R6 ;  /* 0x0000000606069220 */ /* 0x001fe20000400000 */
[----:B------:R-:W-:Y:S02]  /*1820*/  PLOP3.LUT P1, PT, PT, PT, PT, 0x80, 0x8 ;  /* 0x000000000008781c */ /* 0x000fe40003f2f070 */
[----:B------:R-:W-:Y:S01]  /*1830*/  @P2 PLOP3.LUT P1, PT, P6, PT, PT, 0x80, 0x8 ;  /* 0x000000000008281c */ /* 0x000fe2000372f070 */
[----:B------:R-:W-:Y:S01]  /*1840*/  @P5 FMUL R9, R6, R9 ;  /* 0x0000000906095220 */ /* 0x000fe20000400000 */
[----:B------:R-:W-:Y:S01]  /*1850*/  FADD R6, -R4, R15 ;  /* 0x0000000f04067221 */ /* 0x000fe20000000100 */
[----:B------:R-:W-:Y:S01]  /*1860*/  FSETP.GEU.AND P5, PT, R11, -126, PT ;  /* 0xc2fc00000b00780b */ /* 0x000fe20003fae000 */
[----:B-1----:R-:W-:Y:S02]  /*1870*/  @!P3 FMUL R10, R10, R10 ;  /* 0x0000000a0a0ab220 */ /* 0x002fe40000400000 */
[----:B------:R-:W-:-:S02]  /*1880*/  FMUL R14, R6, 1.4426950216293334961 ;  /* 0x3fb8aa3b060e7820 */ /* 0x000fc40000400000 */
[----:B------:R-:W0:Y:S01]  /*1890*/  @P4 MUFU.EX2 R6, R7 ;  /* 0x0000000700064308 */ /* 0x000e220000000800 */
[----:B------:R-:W-:Y:S02]  /*18a0*/  FADD R9, R10, R9 ;  /* 0x000000090a097221 */ /* 0x000fe40000000000 */
[----:B------:R-:W-:Y:S02]  /*18b0*/  FSETP.GEU.AND P6, PT, R14, -126, PT ;  /* 0xc2fc00000e00780b */ /* 0x000fe40003fce000 */
[----:B------:R-:W-:-:S03]  /*18c0*/  @!P1 FMUL R12, R12, 0.5 ;  /* 0x3f0000000c0c9820 */ /* 0x000fc60000400000 */
[----:B------:R-:W-:Y:S01]  /*18d0*/  @!P5 FMUL R11, R11, 0.5 ;  /* 0x3f0000000b0bd820 */ /* 0x000fe20000400000 */
[----:B------:R-:W1:Y:S07]  /*18e0*/  @P2 MUFU.EX2 R13, R12 ;  /* 0x0000000c000d2308 */ /* 0x000e6e0000000800 */
[----:B------:R-:W-:Y:S01]  /*18f0*/  @!P6 FMUL R14, R14, 0.5 ;  /* 0x3f0000000e0ee820 */ /* 0x000fe20000400000 */
[----:B------:R-:W2:Y:S01]  /*1900*/  MUFU.EX2 R8, R11 ;  /* 0x0000000b00087308 */ /* 0x000ea20000000800 */
[----:B0-----:R-:W-:Y:S01]  /*1910*/  @!P0 FMUL R6, R6, R6 ;  /* 0x0000000606068220 */ /* 0x001fe20000400000 */
[----:B-----5:R-:W-:-:S03]  /*1920*/  FSETP.GT.AND P0, PT, R3, R4, PT ;  /* 0x000000040300720b */ /* 0x020fc60003f04000 */
[----:B------:R-:W-:-:S03]  /*1930*/  @P4 FMUL R9, R9, R6 ;  /* 0x0000000609094220 */ /* 0x000fc60000400000 */
[----:B------:R-:W0:Y:S01]  /*1940*/  MUFU.EX2 R15, R14 ;  /* 0x0000000e000f7308 */ /* 0x000e220000000800 */
[----:B-1----:R-:W-:Y:S01]  /*1950*/  @!P1 FMUL R13, R13, R13 ;  /* 0x0000000d0d0d9220 */ /* 0x002fe20000400000 */
[----:B--2---:R-:W-:-:S04]  /*1960*/  @!P5 FMUL R8, R8, R8 ;  /* 0x000000080808d220 */ /* 0x004fc80000400000 */
[----:B------:R-:W-:-:S04]  /*1970*/  FADD R8, R8, R9 ;  /* 0x0000000908087221 */ /* 0x000fc80000000000 */
[----:B------:R-:W-:Y:S01]  /*1980*/  @P2 FMUL R8, R8, R13 ;  /* 0x0000000d08082220 */ /* 0x000fe20000400000 */
[----:B0-----:R-:W-:-:S04]  /*1990*/  @!P6 FMUL R15, R15, R15 ;  /* 0x0000000f0f0fe220 */ /* 0x001fc80000400000 */
[----:B------:R-:W-:Y:S01]  /*19a0*/  FADD R8, R15, R8 ;  /* 0x000000080f087221 */ /* 0x000fe20000000000 */
[----:B------:R-:W-:Y:S06]  /*19b0*/  @!P0 BRA `(.L_x_6) ;  /* 0x0000000000208947 */ /* 0x000fec0003800000 */
        /* <DEDUP_REMOVED lines=8> */
.L_x_6:
[----:B------:R-:W-:Y:S01]  /*1a40*/  FADD R3, -R4, R3 ;  /* 0x0000000304037221 */ /* 0x000fe20000000100 */
[----:B------:R-:W-:-:S03]  /*1a50*/  IADD3 R0, PT, PT, R0, 0x4, RZ ;  /* 0x0000000400007810 */ /* 0x000fc60007ffe0ff */
[----:B------:R-:W-:-:S05]  /*1a60*/  FMUL R3, R3, 1.4426950216293334961 ;  /* 0x3fb8aa3b03037820 */ /* 0x000fca0000400000 */
[----:B------:R-:W-:-:S13]  /*1a70*/  FSETP.GEU.AND P0, PT, R3, -126, PT ;  /* 0xc2fc00000300780b */ /* 0x000fda0003f0e000 */
[----:B------:R-:W-:-:S04]  /*1a80*/  @!P0 FMUL R3, R3, 0.5 ;  /* 0x3f00000003038820 */ /* 0x000fc80000400000 */
[----:B------:R-:W0:Y:S02]  /*1a90*/  MUFU.EX2 R9, R3 ;  /* 0x0000000300097308 */ /* 0x000e240000000800 */
[----:B0-----:R-:W-:-:S04]  /*1aa0*/  @!P0 FMUL R9, R9, R9 ;  /* 0x0000000909098220 */ /* 0x001fc80000400000 */
[----:B------:R-:W-:-:S07]  /*1ab0*/  FADD R9, R9, R8 ;  /* 0x0000000809097221 */ /* 0x000fce0000000000 */
.L_x_5:
[----:B------:R-:W-:-:S09]  /*1ac0*/  UISETP.NE.AND UP0, UPT, UR5, URZ, UPT ;  /* 0x000000ff0500728c */ /* 0x000fd2000bf05270 */
[----:B------:R-:W-:Y:S05]  /*1ad0*/  BRA.U !UP0, `(.L_x_0) ;  /* 0x0000000508047547 */ /* 0x000fea000b800000 */
[----:B------:R-:W-:-:S09]  /*1ae0*/  UISETP.NE.AND UP0, UPT, UR5, 0x1, UPT ;  /* 0x000000010500788c */ /* 0x000fd2000bf05270 */
[----:B------:R-:W-:Y:S05]  /*1af0*/  BRA.U !UP0, `(.L_x_7) ;  /* 0x0000000108a07547 */ /* 0x000fea000b800000 */
[----:B------:R-:W0:Y:S02]  /*1b00*/  LDC.64 R6, c[0x0][0x380] ;  /* 0x0000e000ff067b82 */ /* 0x000e240000000a00 */
[----:B0-----:R-:W-:-:S05]  /*1b10*/  IMAD.WIDE.U32 R6, R0, 0x4, R6 ;  /* 0x0000000400067825 */ /* 0x001fca00078e0006 */
[----:B------:R-:W2:Y:S04]  /*1b20*/  LDG.E R11, desc[UR10][R6.64] ;  /* 0x0000000a060b7981 */ /* 0x000ea8000c1e1900 */
[----:B------:R0:W3:Y:S01]  /*1b30*/  LDG.E R13, desc[UR10][R6.64+0x4] ;  /* 0x0000040a060d7981 */ /* 0x0000e2000c1e1900 */
        /* <DEDUP_REMOVED lines=9> */
[----:B------:R-:W-:-:S11]  /*1bd0*/  FSETP.GEU.AND P2, PT, R8, -126, PT ;  /* 0xc2fc00000800780b */ /* 0x000fd60003f4e000 */
[----:B------:R-:W-:Y:S02]  /*1be0*/  @!P0 FMUL R3, R3, 0.5 ;  /* 0x3f00000003038820 */ /* 0x000fe40000400000 */
[----:B------:R-:W-:Y:S02]  /*1bf0*/  @!P2 FMUL R8, R8, 0.5 ;  /* 0x3f0000000808a820 */ /* 0x000fe40000400000 */
[----:B0-----:R-:W0:Y:S08]  /*1c00*/  @P1 MUFU.EX2 R6, R3 ;  /* 0x0000000300061308 */ /* 0x001e300000000800 */
[----:B------:R-:W1:Y:S01]  /*1c10*/  MUFU.EX2 R10, R8 ;  /* 0x00000008000a7308 */ /* 0x000e620000000800 */
[----:B0-----:R-:W-:Y:S01]  /*1c20*/  @!P0 FMUL R6, R6, R6 ;  /* 0x0000000606068220 */ /* 0x001fe20000400000 */
[----:B---3--:R-:W-:-:S03]  /*1c30*/  FSETP.GT.AND P0, PT, R13, R4, PT ;  /* 0x000000040d00720b */ /* 0x008fc60003f04000 */
[----:B------:R-:W-:Y:S01]  /*1c40*/  @P1 FMUL R9, R6, R9 ;  /* 0x0000000906091220 */ /* 0x000fe20000400000 */
[----:B-1----:R-:W-:-:S04]  /*1c50*/  @!P2 FMUL R10, R10, R10 ;  /* 0x0000000a0a0aa220 */ /* 0x002fc80000400000 */
[----:B------:R-:W-:-:S05]  /*1c60*/  FADD R9, R10, R9 ;  /* 0x000000090a097221 */ /* 0x000fca0000000000 */
[----:B------:R-:W-:Y:S05]  /*1c70*/  @!P0 BRA `(.L_x_8) ;  /* 0x0000000000208947 */ /* 0x000fea0003800000 */
        /* <DEDUP_REMOVED lines=8> */
.L_x_8:
        /* <DEDUP_REMOVED lines=8> */
.L_x_7:
[----:B------:R-:W-:-:S04]  /*1d80*/  ULOP3.LUT UR4, UR4, 0x1, URZ, 0xc0, !UPT ;  /* 0x0000000104047892 */ /* 0x000fc8000f8ec0ff */
[----:B------:R-:W-:-:S09]  /*1d90*/  UISETP.NE.U32.AND UP0, UPT, UR4, 0x1, UPT ;  /* 0x000000010400788c */ /* 0x000fd2000bf05070 */
[----:B------:R-:W-:Y:S05]  /*1da0*/  BRA.U UP0, `(.L_x_0) ;  /* 0x0000000100507547 */ /* 0x000fea000b800000 */
[----:B------:R-:W0:Y:S02]  /*1db0*/  LDC.64 R6, c[0x0][0x380] ;  /* 0x0000e000ff067b82 */ /* 0x000e240000000a00 */
[----:B0-----:R-:W-:-:S06]  /*1dc0*/  IMAD.WIDE.U32 R6, R0, 0x4, R6 ;  /* 0x0000000400067825 */ /* 0x001fcc00078e0006 */
[----:B------:R-:W2:Y:S02]  /*1dd0*/  LDG.E R7, desc[UR10][R6.64] ;  /* 0x0000000a06077981 */ /* 0x000ea4000c1e1900 */
[----:B--2---:R-:W-:-:S13]  /*1de0*/  FSETP.GT.AND P0, PT, R7, R4, PT ;  /* 0x000000040700720b */ /* 0x004fda0003f04000 */
        /* <DEDUP_REMOVED lines=9> */
.L_x_9:
[----:B------:R-:W-:-:S04]  /*1e80*/  FADD R0, -R4, R7 ;  /* 0x0000000704007221 */ /* 0x000fc80000000100 */
[----:B------:R-:W-:-:S05]  /*1e90*/  FMUL R0, R0, 1.4426950216293334961 ;  /* 0x3fb8aa3b00007820 */ /* 0x000fca0000400000 */
[----:B------:R-:W-:-:S13]  /*1ea0*/  FSETP.GEU.AND P0, PT, R0, -126, PT ;  /* 0xc2fc00000000780b */ /* 0x000fda0003f0e000 */
[----:B------:R-:W-:-:S04]  /*1eb0*/  @!P0 FMUL R0, R0, 0.5 ;  /* 0x3f00000000008820 */ /* 0x000fc80000400000 */
[----:B------:R-:W0:Y:S02]  /*1ec0*/  MUFU.EX2 R6, R0 ;  /* 0x0000000000067308 */ /* 0x000e240000000800 */
[----:B0-----:R-:W-:-:S04]  /*1ed0*/  @!P0 FMUL R6, R6, R6 ;  /* 0x0000000606068220 */ /* 0x001fc80000400000 */
[----:B------:R-:W-:-:S07]  /*1ee0*/  FADD R9, R6, R9 ;  /* 0x0000000906097221 */ /* 0x000fce0000000000 */
.L_x_0:
[----:B------:R-:W0:Y:S02]  /*1ef0*/  LDCU UR4, c[0x0][0x390] ;  /* 0x00007200ff0477ac */ /* 0x000e240008000800 */
[----:B0-----:R-:W-:-:S13]  /*1f00*/  ISETP.GE.AND P0, PT, R5, UR4, PT ;  /* 0x0000000405007c0c */ /* 0x001fda000bf06270 */
[----:B------:R-:W-:Y:S05]  /*1f10*/  @P0 EXIT ;  /* 0x000000000000094d */ /* 0x000fea0003800000 */
[----:B------:R-:W0:Y:S01]  /*1f20*/  I2F.U32.RP R8, R2 ;  /* 0x0000000200087306 */ /* 0x000e220000209000 */
[----:B------:R-:W-:Y:S01]  /*1f30*/  IADD3 R0, PT, PT, R2, R5, RZ ;  /* 0x0000000502007210 */ /* 0x000fe20007ffe0ff */
[----:B------:R-:W-:Y:S01]  /*1f40*/  BSSY.RECONVERGENT B0, `(.L_x_10) ;  /* 0x000003b000007945 */ /* 0x000fe20003800200 */
[----:B------:R-:W-:Y:S02]  /*1f50*/  IADD3 R11, PT, PT, RZ, -R2, RZ ;  /* 0x80000002ff0b7210 */ /* 0x000fe40007ffe0ff */
[C---:B------:R-:W-:Y:S02]  /*1f60*/  ISETP.GE.AND P0, PT, R0.reuse, UR4, PT ;  /* 0x0000000400007c0c */ /* 0x040fe4000bf06270 */
[----:B------:R-:W-:Y:S02]  /*1f70*/  VIMNMX R3, PT, PT, R0, UR4, !PT ;  /* 0x0000000400037c48 */ /* 0x000fe4000ffe0100 */
[----:B------:R-:W-:Y:S02]  /*1f80*/  SEL R21, RZ, 0x1, P0 ;  /* 0x00000001ff157807 */ /* 0x000fe40000000000 */
[----:B------:R-:W-:-:S02]  /*1f90*/  ISETP.NE.U32.AND P2, PT, R2, RZ, PT ;  /* 0x000000ff0200720c */ /* 0x000fc40003f45070 */
[----:B------:R-:W-:Y:S01]  /*1fa0*/  IADD3 R3, PT, PT, R3, -R0, -R21 ;  /* 0x8000000003037210 */ /* 0x000fe20007ffe815 */
[----:B0-----:R-:W0:Y:S02]  /*1fb0*/  MUFU.RCP R8, R8 ;  /* 0x0000000800087308 */ /* 0x001e240000001000 */
[----:B0-----:R-:W-:-:S06]  /*1fc0*/  IADD3 R6, PT, PT, R8, 0xffffffe, RZ ;  /* 0x0ffffffe08067810 */ /* 0x001fcc0007ffe0ff */
[----:B------:R0:W1:Y:S02]  /*1fd0*/  F2I.FTZ.U32.TRUNC.NTZ R7, R6 ;  /* 0x0000000600077305 */ /* 0x000064000021f000 */
[----:B0-----:R-:W-:Y:S02]  /*1fe0*/  HFMA2 R6, -RZ, RZ, 0, 0 ;  /* 0x00000000ff067431 */ /* 0x001fe400000001ff */
[----:B-1----:R-:W-:-:S04]  /*1ff0*/  IMAD R11, R11, R7, RZ ;  /* 0x000000070b0b7224 */ /* 0x002fc800078e02ff */
[----:B------:R-:W-:-:S06]  /*2000*/  IMAD.HI.U32 R8, R7, R11, R6 ;  /* 0x0000000b07087227 */ /* 0x000fcc00078e0006 */
[----:B------:R-:W-:-:S05]  /*2010*/  IMAD.HI.U32 R8, R8, R3, RZ ;  /* 0x0000000308087227 */ /* 0x000fca00078e00ff */
[----:B------:R-:W-:-:S05]  /*2020*/  IADD3 R0, PT, PT, -R8, RZ, RZ ;  /* 0x000000ff08007210 */ /* 0x000fca0007ffe1ff */
[----:B------:R-:W-:-:S05]  /*2030*/  IMAD R3, R2, R0, R3 ;  /* 0x0000000002037224 */ /* 0x000fca00078e0203 */
[----:B------:R-:W-:-:S13]  /*2040*/  ISETP.GE.U32.AND P0, PT, R3, R2, PT ;  /* 0x000000020300720c */ /* 0x000fda0003f06070 */
[----:B------:R-:W-:Y:S02]  /*2050*/  @P0 IADD3 R3, PT, PT, -R2, R3, RZ ;  /* 0x0000000302030210 */ /* 0x000fe40007ffe1ff */
[----:B------:R-:W-:Y:S02]  /*2060*/  @P0 IADD3 R8, PT, PT, R8, 0x1, RZ ;  /* 0x0000000108080810 */ /* 0x000fe40007ffe0ff */
[----:B------:R-:W-:-:S13]  /*2070*/  ISETP.GE.U32.AND P1, PT, R3, R2, PT ;  /* 0x000000020300720c */ /* 0x000fda0003f26070 */
[----:B------:R-:W-:Y:S02]  /*2080*/  @P1 IADD3 R8, PT, PT, R8, 0x1, RZ ;  /* 0x0000000108081810 */ /* 0x000fe40007ffe0ff */
[----:B------:R-:W-:-:S04]  /*2090*/  @!P2 LOP3.LUT R8, RZ, R2, RZ, 0x33, !PT ;  /* 0x00000002ff08a212 */ /* 0x000fc800078e33ff */
[----:B------:R-:W-:-:S04]  /*20a0*/  IADD3 R21, PT, PT, R21, R8, RZ ;  /* 0x0000000815157210 */ /* 0x000fc80007ffe0ff */
[----:B------:R-:W-:-:S04]  /*20b0*/  LOP3.LUT R0, R21, 0x3, RZ, 0xc0, !PT ;  /* 0x0000000315007812 */ /* 0x000fc800078ec0ff */
[----:B------:R-:W-:-:S13]  /*20c0*/  ISETP.NE.AND P0, PT, R0, 0x3, PT ;  /* 0x000000030000780c */ /* 0x000fda0003f05270 */
[----:B------:R-:W-:Y:S05]  /*20d0*/  @!P0 BRA `(.L_x_11) ;  /* 0x0000000000848947 */ /* 0x000fea0003800000 */
[----:B------:R-:W0:Y:S01]  /*20e0*/  LDC.64 R14, c[0x0][0x380] ;  /* 0x0000e000ff0e7b82 */ /* 0x000e220000000a00 */
[----:B------:R-:W-:-:S04]  /*20f0*/  IADD3 R0, PT, PT, R21, 0x1, RZ ;  /* 0x0000000115007810 */ /* 0x000fc80007ffe0ff */
[----:B------:R-:W-:-:S03]  /*2100*/  LOP3.LUT R0, R0, 0x3, RZ, 0xc0, !PT ;  /* 0x0000000300007812 */ /* 0x000fc600078ec0ff */
[----:B------:R-:W1:Y:S01]  /*2110*/  LDC.64 R12, c[0x0][0x388] ;  /* 0x0000e200ff0c7b82 */ /* 0x000e620000000a00 */
[----:B------:R-:W-:-:S07]  /*2120*/  IADD3 R16, PT, PT, -R0, RZ, RZ ;  /* 0x000000ff00107210 */ /* 0x000fce0007ffe1ff */
.L_x_14:
[----:B0-2---:R-:W-:-:S06]  /*2130*/  IMAD.WIDE R6, R5, 0x4, R14 ;  /* 0x0000000405067825 */ /* 0x005fcc00078e020e */
[----:B------:R-:W2:Y:S01]  /*2140*/  LDG.E R7, desc[UR10][R6.64] ;  /* 0x0000000a06077981 */ /* 0x000ea2000c1e1900 */
[----:B------:R-:W0:Y:S01]  /*2150*/  MUFU.RCP R8, R9 ;  /* 0x0000000900087308 */ /* 0x000e220000001000 */
[----:B------:R-:W-:Y:S01]  /*2160*/  IADD3 R16, PT, PT, R16, 0x1, RZ ;  /* 0x0000000110107810 */ /* 0x000fe20007ffe0ff */
[----:B------:R-:W-:Y:S03]  /*2170*/  BSSY.RECONVERGENT B1, `(.L_x_12) ;  /* 0x0000014000017945 */ /* 0x000fe60003800200 */
[----:B------:R-:W-:Y:S01]  /*2180*/  ISETP.NE.AND P2, PT, R16, RZ, PT ;  /* 0x000000ff1000720c */ /* 0x000fe20003f45270 */
[----:B0-----:R-:W-:-:S04]  /*2190*/  FFMA R11, R8, -R9, 1 ;  /* 0x3f800000080b7423 */ /* 0x001fc80000000809 */
[----:B------:R-:W-:Y:S01]  /*21a0*/  FFMA R8, R8, R11, R8 ;  /* 0x0000000b08087223 */ /* 0x000fe20000000008 */
[----:B-1----:R-:W-:-:S04]  /*21b0*/  IMAD.WIDE R10, R5, 0x4, R12 ;  /* 0x00000004050a7825 */ /* 0x002fc800078e020c */
[----:B--2---:R-:W-:-:S04]  /*21c0*/  FADD R0, R7, -R4 ;  /* 0x8000000407007221 */ /* 0x004fc80000000000 */
[----:B------:R-:W-:-:S05]  /*21d0*/  FMUL R0, R0, 1.4426950216293334961 ;  /* 0x3fb8aa3b00007820 */ /* 0x000fca0000400000 */
[----:B------:R-:W-:-:S13]  /*21e0*/  FSETP.GEU.AND P0, PT, R0, -126, PT ;  /* 0xc2fc00000000780b */ /* 0x000fda0003f0e000 */
[----:B------:R-:W-:-:S04]  /*21f0*/  @!P0 FMUL R0, R0, 0.5 ;  /* 0x3f00000000008820 */ /* 0x000fc80000400000 */
[----:B------:R-:W0:Y:S02]  /*2200*/  MUFU.EX2 R3, R0 ;  /* 0x0000000000037308 */ /* 0x000e240000000800 */
[----:B0-----:R-:W-:-:S06]  /*2210*/  @!P0 FMUL R3, R3, R3 ;  /* 0x0000000303038220 */ /* 0x001fcc0000400000 */
[----:B------:R-:W0:Y:S01]  /*2220*/  FCHK P0, R3, R9 ;  /* 0x0000000903007302 */ /* 0x000e220000000000 */
[----:B------:R-:W-:-:S04]  /*2230*/  FFMA R6, R3, R8, RZ ;  /* 0x0000000803067223 */ /* 0x000fc800000000ff */
[----:B------:R-:W-:-:S04]  /*2240*/  FFMA R7, R6, -R9, R3 ;  /* 0x8000000906077223 */ /* 0x000fc80000000003 */
[----:B------:R-:W-:Y:S01]  /*2250*/  FFMA R7, R8, R7, R6 ;  /* 0x0000000708077223 */ /* 0x000fe20000000006 */
[----:B0-----:R-:W-:Y:S06]  /*2260*/  @!P0 BRA `(.L_x_13) ;  /* 0x0000000000108947 */ /* 0x001fec0003800000 */
[----:B------:R-:W-:Y:S02]  /*2270*/  MOV R0, R9 ;  /* 0x0000000900007202 */ /* 0x000fe40000000f00 */
[----:B------:R-:W-:-:S07]  /*2280*/  MOV R6, 0x22a0 ;  /* 0x000022a000067802 */ /* 0x000fce0000000f00 */
[----:B------:R-:W-:Y:S05]  /*2290*/  CALL.REL.NOINC `($__internal_0_$__cuda_sm3x_div_rn_noftz_f32_slowpath) ;  /* 0x0000000400c87944 */ /* 0x000fea0003c00000 */
[----:B------:R-:W-:-:S07]  /*22a0*/  MOV R7, R0 ;  /* 0x0000000000077202 */ /* 0x000fce0000000f00 */
.L_x_13:
[----:B------:R-:W-:Y:S05]  /*22b0*/  BSYNC.RECONVERGENT B1 ;  /* 0x0000000000017941 */ /* 0x000fea0003800200 */
.L_x_12:
[----:B------:R2:W-:Y:S01]  /*22c0*/  STG.E desc[UR10][R10.64], R7 ;  /* 0x000000070a007986 */ /* 0x0005e2000c10190a */
[----:B------:R-:W-:Y:S01]  /*22d0*/  IADD3 R5, PT, PT, R2, R5, RZ ;  /* 0x0000000502057210 */ /* 0x000fe20007ffe0ff */
[----:B------:R-:W-:Y:S06]  /*22e0*/  @P2 BRA `(.L_x_14) ;  /* 0xfffffffc00902947 */ /* 0x000fec000383ffff */
.L_x_11:
[----:B------:R-:W-:Y:S05]  /*22f0*/  BSYNC.RECONVERGENT B0 ;  /* 0x0000000000007941 */ /* 0x000fea0003800200 */
.L_x_10:
[----:B------:R-:W0:Y:S01]  /*2300*/  LDC.64 R16, c[0x0][0x380] ;  /* 0x0000e000ff107b82 */ /* 0x000e220000000a00 */
[----:B------:R-:W-:Y:S01]  /*2310*/  ISETP.GE.U32.AND P0, PT, R21, 0x3, PT ;  /* 0x000000031500780c */ /* 0x000fe20003f06070 */
[----:B------:R-:W1:Y:S06]  /*2320*/  LDCU UR4, c[0x0][0x390] ;  /* 0x00007200ff0477ac */ /* 0x000e6c0008000800 */
[----:B------:R-:W3:Y:S06]  /*2330*/  LDC.64 R14, c[0x0][0x388] ;  /* 0x0000e200ff0e7b82 */ /* 0x000eec0000000a00 */
[----:B-1----:R-:W-:Y:S05]  /*2340*/  @!P0 EXIT ;  /* 0x000000000000894d */ /* 0x002fea0003800000 */
.L_x_23:
[----:B0-----:R-:W-:-:S05]  /*2350*/  IMAD.WIDE R12, R5, 0x4, R16 ;  /* 0x00000004050c7825 */ /* 0x001fca00078e0210 */
[----:B------:R-:W4:Y:S01]  /*2360*/  LDG.E R3, desc[UR10][R12.64] ;  /* 0x0000000a0c037981 */ /* 0x000f22000c1e1900 */
[----:B------:R-:W2:Y:S01]  /*2370*/  MUFU.RCP R0, R9 ;  /* 0x0000000900007308 */ /* 0x000ea20000001000 */
[----:B------:R-:W-:Y:S01]  /*2380*/  BSSY.RECONVERGENT B0, `(.L_x_15) ;  /* 0x0000013000007945 */ /* 0x000fe20003800200 */
[----:B--2---:R-:W-:-:S04]  /*2390*/  FFMA R7, R0, -R9, 1 ;  /* 0x3f80000000077423 */ /* 0x004fc80000000809 */
[----:B------:R-:W-:Y:S01]  /*23a0*/  FFMA R0, R0, R7, R0 ;  /* 0x0000000700007223 */ /* 0x000fe20000000000 */
[----:B----4-:R-:W-:-:S04]  /*23b0*/  FADD R3, R3, -R4 ;  /* 0x8000000403037221 */ /* 0x010fc80000000000 */
        /* <DEDUP_REMOVED lines=11> */
[----:B------:R-:W-:Y:S02]  /*2470*/  MOV R0, R9 ;  /* 0x0000000900007202 */ /* 0x000fe40000000f00 */
[----:B------:R-:W-:-:S07]  /*2480*/  MOV R6, 0x24a0 ;  /* 0x000024a000067802 */ /* 0x000fce0000000f00 */
[----:B---3--:R-:W-:Y:S05]  /*2490*/  CALL.REL.NOINC `($__internal_0_$__cuda_sm3x_div_rn_noftz_f32_slowpath) ;  /* 0x0000000400487944 */ /* 0x008fea0003c00000 */
[----:B------:R-:W-:-:S07]  /*24a0*/  MOV R7, R0 ;  /* 0x0000000000077202 */ /* 0x000fce0000000f00 */
.L_x_16:
[----:B------:R-:W-:Y:S05]  /*24b0*/  BSYNC.RECONVERGENT B0 ;  /* 0x0000000000007941 */ /* 0x000fea0003800200 */
.L_x_15:
[----:B---3--:R-:W-:-:S04]  /*24c0*/  IMAD.WIDE R10, R5, 0x4, R14 ;  /* 0x00000004050a7825 */ /* 0x008fc800078e020e */
[----:B------:R-:W-:Y:S01]  /*24d0*/  IMAD.WIDE R12, R2, 0x4, R12 ;  /* 0x00000004020c7825 */ /* 0x000fe200078e020c */
[----:B------:R0:W-:Y:S04]  /*24e0*/  STG.E desc[UR10][R10.64], R7 ;  /* 0x000000070a007986 */ /* 0x0001e8000c10190a */
[----:B------:R-:W2:Y:S01]  /*24f0*/  LDG.E R3, desc[UR10][R12.64] ;  /* 0x0000000a0c037981 */ /* 0x000ea2000c1e1900 */
[----:B------:R-:W1:Y:S01]  /*2500*/  MUFU.RCP R0, R9 ;  /* 0x0000000900007308 */ /* 0x000e620000001000 */
[----:B------:R-:W-:Y:S01]  /*2510*/  BSSY.RECONVERGENT B0, `(.L_x_17) ;  /* 0x0000013000007945 */ /* 0x000fe20003800200 */
[----:B-1----:R-:W-:-:S04]  /*2520*/  FFMA R19, R0, -R9, 1 ;  /* 0x3f80000000137423 */ /* 0x002fc80000000809 */
[----:B------:R-:W-:Y:S01]  /*2530*/  FFMA R0, R0, R19, R0 ;  /* 0x0000001300007223 */ /* 0x000fe20000000000 */
[----:B--2---:R-:W-:-:S04]  /*2540*/  FADD R3, R3, -R4 ;  /* 0x8000000403037221 */ /* 0x004fc80000000000 */
[----:B------:R-:W-:-:S05]  /*2550*/  FMUL R3, R3, 1.4426950216293334961 ;  /* 0x3fb8aa3b03037820 */ /* 0x000fca0000400000 */
[----:B------:R-:W-:-:S13]  /*2560*/  FSETP.GEU.AND P0, PT, R3, -126, PT ;  /* 0xc2fc00000300780b */ /* 0x000fda0003f0e000 */
[----:B------:R-:W-:-:S04]  /*2570*/  @!P0 FMUL R3, R3, 0.5 ;  /* 0x3f00000003038820 */ /* 0x000fc80000400000 */
[----:B------:R-:W1:Y:S02]  /*2580*/  MUFU.EX2 R6, R3 ;  /* 0x0000000300067308 */ /* 0x000e640000000800 */
[----:B-1----:R-:W-:-:S06]  /*2590*/  @!P0 FMUL R6, R6, R6 ;  /* 0x0000000606068220 */ /* 0x002fcc0000400000 */
[----:B------:R-:W1:Y:S01]  /*25a0*/  FCHK P0, R6, R9 ;  /* 0x0000000906007302 */ /* 0x000e620000000000 */
[----:B0-----:R-:W-:-:S04]  /*25b0*/  FFMA R7, R0, R6, RZ ;  /* 0x0000000600077223 */ /* 0x001fc800000000ff */
[----:B------:R-:W-:-:S04]  /*25c0*/  FFMA R8, R7, -R9, R6 ;  /* 0x8000000907087223 */ /* 0x000fc80000000006 */
[----:B------:R-:W-:Y:S01]  /*25d0*/  FFMA R7, R0, R8, R7 ;  /* 0x0000000800077223 */ /* 0x000fe20000000007 */
[----:B-1----:R-:W-:Y:S06]  /*25e0*/  @!P0 BRA `(.L_x_18) ;  /* 0x0000000000148947 */ /* 0x002fec0003800000 */
[----:B------:R-:W-:Y:S02]  /*25f0*/  MOV R3, R6 ;  /* 0x0000000600037202 */ /* 0x000fe40000000f00 */
[----:B------:R-:W-:Y:S02]  /*2600*/  MOV R0, R9 ;  /* 0x0000000900007202 */ /* 0x000fe40000000f00 */
[----:B------:R-:W-:-:S07]  /*2610*/  MOV R6, 0x2630 ;  /* 0x0000263000067802 */ /* 0x000fce0000000f00 */
[----:B------:R-:W-:Y:S05]  /*2620*/  CALL.REL.NOINC `($__internal_0_$__cuda_sm3x_div_rn_noftz_f32_slowpath) ;  /* 0x0000000000e47944 */ /* 0x000fea0003c00000 */
[----:B------:R-:W-:-:S07]  /*2630*/  MOV R7, R0 ;  /* 0x0000000000077202 */ /* 0x000fce0000000f00 */
.L_x_18:
[----:B------:R-:W-:Y:S05]  /*2640*/  BSYNC.RECONVERGENT B0 ;  /* 0x0000000000007941 */ /* 0x000fea0003800200 */
.L_x_17:
[----:B------:R-:W-:-:S04]  /*2650*/  IMAD.WIDE R10, R2, 0x4, R10 ;  /* 0x00000004020a7825 */ /* 0x000fc800078e020a */
        /* <DEDUP_REMOVED lines=23> */
.L_x_20:
[----:B------:R-:W-:Y:S05]  /*27d0*/  BSYNC.RECONVERGENT B0 ;  /* 0x0000000000007941 */ /* 0x000fea0003800200 */
.L_x_19:
[----:B------:R-:W-:-:S04]  /*27e0*/  IMAD.WIDE R10, R2, 0x4, R10 ;  /* 0x00000004020a7825 */ /* 0x000fc800078e020a */
[----:B------:R-:W-:Y:S01]  /*27f0*/  IMAD.WIDE R12, R2, 0x4, R12 ;  /* 0x00000004020c7825 */ /* 0x000fe200078e020c */
[----:B------:R0:W-:Y:S05]  /*2800*/  STG.E desc[UR10][R10.64], R7 ;  /* 0x000000070a007986 */ /* 0x0001ea000c10190a */
[----:B------:R-:W2:Y:S01]  /*2810*/  LDG.E R13, desc[UR10][R12.64] ;  /* 0x0000000a0c0d7981 */ /* 0x000ea2000c1e1900 */
[----:B------:R-:W-:Y:S01]  /*2820*/  BSSY.RECONVERGENT B0, `(.L_x_21) ;  /* 0x0000013000007945 */ /* 0x000fe20003800200 */
[----:B--2---:R-:W-:-:S04]  /*2830*/  FADD R0, R13, -R4 ;  /* 0x800000040d007221 */ /* 0x004fc80000000000 */
[----:B------:R-:W-:Y:S02]  /*2840*/  FMUL R3, R0, 1.4426950216293334961 ;  /* 0x3fb8aa3b00037820 */ /* 0x000fe40000400000 */
[----:B------:R-:W1:Y:S03]  /*2850*/  MUFU.RCP R0, R9 ;  /* 0x0000000900007308 */ /* 0x000e660000001000 */
[----:B------:R-:W-:-:S13]  /*2860*/  FSETP.GEU.AND P0, PT, R3, -126, PT ;  /* 0xc2fc00000300780b */ /* 0x000fda0003f0e000 */
[----:B------:R-:W-:Y:S01]  /*2870*/  @!P0 FMUL R3, R3, 0.5 ;  /* 0x3f00000003038820 */ /* 0x000fe20000400000 */
[----:B-1----:R-:W-:-:S03]  /*2880*/  FFMA R19, R0, -R9, 1 ;  /* 0x3f80000000137423 */ /* 0x002fc60000000809 */
[----:B------:R-:W1:Y:S01]  /*2890*/  MUFU.EX2 R6, R3 ;  /* 0x0000000300067308 */ /* 0x000e620000000800 */
[----:B------:R-:W-:Y:S01]  /*28a0*/  FFMA R0, R0, R19, R0 ;  /* 0x0000001300007223 */ /* 0x000fe20000000000 */
        /* <DEDUP_REMOVED lines=10> */
.L_x_22:
[----:B------:R-:W-:Y:S05]  /*2950*/  BSYNC.RECONVERGENT B0 ;  /* 0x0000000000007941 */ /* 0x000fea0003800200 */
.L_x_21:
[C---:B------:R-:W-:Y:S01]  /*2960*/  IMAD.WIDE R10, R2.reuse, 0x4, R10 ;  /* 0x00000004020a7825 */ /* 0x040fe200078e020a */
[----:B------:R-:W-:-:S04]  /*2970*/  LEA R5, R2, R5, 0x2 ;  /* 0x0000000502057211 */ /* 0x000fc800078e10ff */
[----:B------:R1:W-:Y:S01]  /*2980*/  STG.E desc[UR10][R10.64], R0 ;  /* 0x000000000a007986 */ /* 0x0003e2000c10190a */
[----:B------:R-:W-:-:S13]  /*2990*/  ISETP.GE.AND P0, PT, R5, UR4, PT ;  /* 0x0000000405007c0c */ /* 0x000fda000bf06270 */
[----:B-1----:R-:W-:Y:S05]  /*29a0*/  @!P0 BRA `(.L_x_23) ;  /* 0xfffffff800688947 */ /* 0x002fea000383ffff */
[----:B------:R-:W-:Y:S05]  /*29b0*/  EXIT ;  /* 0x000000000000794d */ /* 0x000fea0003800000 */
        .weak           $__internal_0_$__cuda_sm3x_div_rn_noftz_f32_slowpath
        .type           $__internal_0_$__cuda_sm3x_div_rn_noftz_f32_slowpath,@function
        .size           $__internal_0_$__cuda_sm3x_div_rn_noftz_f32_slowpath,(.L_x_36 - $__internal_0_$__cuda_sm3x_div_rn_noftz_f32_slowpath)
$__internal_0_$__cuda_sm3x_div_rn_noftz_f32_slowpath:
[----:B------:R-:W-:Y:S01]  /*29c0*/  SHF.R.U32.HI R7, RZ, 0x17, R0 ;  /* 0x00000017ff077819 */ /* 0x000fe20000011600 */
[----:B------:R-:W-:Y:S01]  /*29d0*/  BSSY.RECONVERGENT B2, `(.L_x_24) ;  /* 0x0000062000027945 */ /* 0x000fe20003800200 */
[----:B------:R-:W-:Y:S02]  /*29e0*/  SHF.R.U32.HI R18, RZ, 0x17, R3 ;  /* 0x00000017ff127819 */ /* 0x000fe40000011603 */
[----:B------:R-:W-:Y:S02]  /*29f0*/  LOP3.LUT R7, R7, 0xff, RZ, 0xc0, !PT ;  /* 0x000000ff07077812 */ /* 0x000fe400078ec0ff */
[----:B------:R-:W-:Y:S02]  /*2a00*/  LOP3.LUT R18, R18, 0xff, RZ, 0xc0, !PT ;  /* 0x000000ff12127812 */ /* 0x000fe400078ec0ff */
[----:B------:R-:W-:Y:S02]  /*2a10*/  IADD3 R19, PT, PT, R7, -0x1, RZ ;  /* 0xffffffff07137810 */ /* 0x000fe40007ffe0ff */
[----:B------:R-:W-:-:S02]  /*2a20*/  IADD3 R20, PT, PT, R18, -0x1, RZ ;  /* 0xffffffff12147810 */ /* 0x000fc40007ffe0ff */
[----:B------:R-:W-:-:S04]  /*2a30*/  ISETP.GT.U32.AND P0, PT, R19, 0xfd, PT ;  /* 0x000000fd1300780c */ /* 0x000fc80003f04070 */
[----:B------:R-:W-:-:S13]  /*2a40*/  ISETP.GT.U32.OR P0, PT, R20, 0xfd, P0 ;  /* 0x000000fd1400780c */ /* 0x000fda0000704470 */
[----:B------:R-:W-:Y:S01]  /*2a50*/  @!P0 MOV R8, RZ ;  /* 0x000000ff00088202 */ /* 0x000fe20000000f00 */
[----:B------:R-:W-:Y:S06]  /*2a60*/  @!P0 BRA `(.L_x_25) ;  /* 0x00000000005c8947 */ /* 0x000fec0003800000 */
[----:B------:R-:W-:Y:S02]  /*2a70*/  FSETP.GTU.FTZ.AND P0, PT, |R3|, +INF , PT ;  /* 0x7f8000000300780b */ /* 0x000fe40003f1c200 */
[----:B------:R-:W-:-:S04]  /*2a80*/  FSETP.GTU.FTZ.AND P1, PT, |R0|, +INF , PT ;  /* 0x7f8000000000780b */ /* 0x000fc80003f3c200 */
[----:B------:R-:W-:-:S13]  /*2a90*/  PLOP3.LUT P0, PT, P0, P1, PT, 0xf8, 0x8f ;  /* 0x00000000008f781c */ /* 0x000fda0000703f70 */
[----:B------:R-:W-:Y:S05]  /*2aa0*/  @P0 BRA `(.L_x_26) ;  /* 0x00000004004c0947 */ /* 0x000fea0003800000 */
[----:B------:R-:W-:-:S13]  /*2ab0*/  LOP3.LUT P0, RZ, R0, 0x7fffffff, R3, 0xc8, !PT ;  /* 0x7fffffff00ff7812 */ /* 0x000fda000780c803 */
[----:B------:R-:W-:Y:S05]  /*2ac0*/  @!P0 BRA `(.L_x_27) ;  /* 0x00000004003c8947 */ /* 0x000fea0003800000 */
[C---:B------:R-:W-:Y:S02]  /*2ad0*/  FSETP.NEU.FTZ.AND P0, PT, |R3|.reuse, +INF , PT ;  /* 0x7f8000000300780b */ /* 0x040fe40003f1d200 */
[----:B------:R-:W-:Y:S02]  /*2ae0*/  FSETP.NEU.FTZ.AND P3, PT, |R0|, +INF , PT ;  /* 0x7f8000000000780b */ /* 0x000fe40003f7d200 */
[----:B------:R-:W-:-:S11]  /*2af0*/  FSETP.NEU.FTZ.AND P1, PT, |R3|, +INF , PT ;  /* 0x7f8000000300780b */ /* 0x000fd60003f3d200 */
[----:B------:R-:W-:Y:S05]  /*2b00*/  @!P3 BRA !P0, `(.L_x_27) ;  /* 0x00000004002cb947 */ /* 0x000fea0004000000 */
[----:B------:R-:W-:-:S04]  /*2b10*/  LOP3.LUT P0, RZ, R3, 0x7fffffff, RZ, 0xc0, !PT ;  /* 0x7fffffff03ff7812 */ /* 0x000fc8000780c0ff */
[----:B------:R-:W-:-:S13]  /*2b20*/  PLOP3.LUT P0, PT, P3, P0, PT, 0x2f, 0xf2 ;  /* 0x0000000000f2781c */ /* 0x000fda0001f00577 */
[----:B------:R-:W-:Y:S05]  /*2b30*/  @P0 BRA `(.L_x_28) ;  /* 0x0000000400180947 */ /* 0x000fea0003800000 */
[----:B------:R-:W-:-:S04]  /*2b40*/  LOP3.LUT P0, RZ, R0, 0x7fffffff, RZ, 0xc0, !PT ;  /* 0x7fffffff00ff7812 */ /* 0x000fc8000780c0ff */
[----:B------:R-:W-:-:S13]  /*2b50*/  PLOP3.LUT P0, PT, P1, P0, PT, 0x2f, 0xf2 ;  /* 0x0000000000f2781c */ /* 0x000fda0000f00577 */
[----:B------:R-:W-:Y:S05]  /*2b60*/  @P0 BRA `(.L_x_29) ;  /* 0x0000000400000947 */ /* 0x000fea0003800000 */
[----:B------:R-:W-:Y:S02]  /*2b70*/  ISETP.GE.AND P0, PT, R20, RZ, PT ;  /* 0x000000ff1400720c */ /* 0x000fe40003f06270 */
[----:B------:R-:W-:-:S11]  /*2b80*/  ISETP.GE.AND P1, PT, R19, RZ, PT ;  /* 0x000000ff1300720c */ /* 0x000fd60003f26270 */
[----:B------:R-:W-:Y:S01]  /*2b90*/  @P0 MOV R8, RZ ;  /* 0x000000ff00080202 */ /* 0x000fe20000000f00 */
[----:B------:R-:W-:Y:S01]  /*2ba0*/  @!P0 FFMA R3, R3, 1.84467440737095516160e+19, RZ ;  /* 0x5f80000003038823 */ /* 0x000fe200000000ff */
[----:B------:R-:W-:Y:S01]  /*2bb0*/  @!P0 MOV R8, 0xffffffc0 ;  /* 0xffffffc000088802 */ /* 0x000fe20000000f00 */
[----:B------:R-:W-:-:S03]  /*2bc0*/  @!P1 FFMA R0, R0, 1.84467440737095516160e+19, RZ ;  /* 0x5f80000000009823 */ /* 0x000fc600000000ff */
[----:B------:R-:W-:-:S07]  /*2bd0*/  @!P1 IADD3 R8, PT, PT, R8, 0x40, RZ ;  /* 0x0000004008089810 */ /* 0x000fce0007ffe0ff */
.L_x_25:
[----:B------:R-:W-:Y:S01]  /*2be0*/  LEA R19, R7, 0xc0800000, 0x17 ;  /* 0xc080000007137811 */ /* 0x000fe200078eb8ff */
[----:B------:R-:W-:Y:S01]  /*2bf0*/  BSSY.RECONVERGENT B3, `(.L_x_30) ;  /* 0x0000036000037945 */ /* 0x000fe20003800200 */
[----:B------:R-:W-:Y:S02]  /*2c00*/  IADD3 R18, PT, PT, R18, -0x7f, RZ ;  /* 0xffffff8112127810 */ /* 0x000fe40007ffe0ff */
[----:B------:R-:W-:Y:S02]  /*2c10*/  IADD3 R22, PT, PT, -R19, R0, RZ ;  /* 0x0000000013167210 */ /* 0x000fe40007ffe1ff */
[C---:B------:R-:W-:Y:S01]  /*2c20*/  IADD3 R7, PT, PT, R18.reuse, 0x7f, -R7 ;  /* 0x0000007f12077810 */ /* 0x040fe20007ffe807 */
[----:B------:R-:W-:Y:S01]  /*2c30*/  IMAD R0, R18, -0x800000, R3 ;  /* 0xff80000012007824 */ /* 0x000fe200078e0203 */
[----:B------:R-:W0:Y:S01]  /*2c40*/  MUFU.RCP R19, R22 ;  /* 0x0000001600137308 */ /* 0x000e220000001000 */
[----:B------:R-:W-:Y:S01]  /*2c50*/  FADD.FTZ R23, -R22, -RZ ;  /* 0x800000ff16177221 */ /* 0x000fe20000010100 */
[----:B------:R-:W-:-:S03]  /*2c60*/  IADD3 R7, PT, PT, R7, R8, RZ ;  /* 0x0000000807077210 */ /* 0x000fc60007ffe0ff */
[----:B0-----:R-:W-:-:S04]  /*2c70*/  FFMA R20, R19, R23, 1 ;  /* 0x3f80000013147423 */ /* 0x001fc80000000017 */
[----:B------:R-:W-:-:S04]  /*2c80*/  FFMA R19, R19, R20, R19 ;  /* 0x0000001413137223 */ /* 0x000fc80000000013 */
[----:B------:R-:W-:-:S04]  /*2c90*/  FFMA R20, R0, R19, RZ ;  /* 0x0000001300147223 */ /* 0x000fc800000000ff */
[----:B------:R-:W-:-:S04]  /*2ca0*/  FFMA R3, R23, R20, R0 ;  /* 0x0000001417037223 */ /* 0x000fc80000000000 */
[----:B------:R-:W-:-:S04]  /*2cb0*/  FFMA R20, R19, R3, R20 ;  /* 0x0000000313147223 */ /* 0x000fc80000000014 */
[----:B------:R-:W-:-:S04]  /*2cc0*/  FFMA R23, R23, R20, R0 ;  /* 0x0000001417177223 */ /* 0x000fc80000000000 */
[----:B------:R-:W-:-:S05]  /*2cd0*/  FFMA R0, R19, R23, R20 ;  /* 0x0000001713007223 */ /* 0x000fca0000000014 */
[----:B------:R-:W-:-:S04]  /*2ce0*/  SHF.R.U32.HI R3, RZ, 0x17, R0 ;  /* 0x00000017ff037819 */ /* 0x000fc80000011600 */
[----:B------:R-:W-:-:S04]  /*2cf0*/  LOP3.LUT R8, R3, 0xff, RZ, 0xc0, !PT ;  /* 0x000000ff03087812 */ /* 0x000fc800078ec0ff */
[----:B------:R-:W-:-:S04]  /*2d00*/  IADD3 R3, PT, PT, R8, R7, RZ ;  /* 0x0000000708037210 */ /* 0x000fc80007ffe0ff */
[----:B------:R-:W-:-:S04]  /*2d10*/  IADD3 R8, PT, PT, R3, -0x1, RZ ;  /* 0xffffffff03087810 */ /* 0x000fc80007ffe0ff */
[----:B------:R-:W-:-:S13]  /*2d20*/  ISETP.GE.U32.AND P0, PT, R8, 0xfe, PT ;  /* 0x000000fe0800780c */ /* 0x000fda0003f06070 */
[----:B------:R-:W-:Y:S05]  /*2d30*/  @!P0 BRA `(.L_x_31) ;  /* 0x0000000000808947 */ /* 0x000fea0003800000 */
[----:B------:R-:W-:-:S13]  /*2d40*/  ISETP.GT.AND P0, PT, R3, 0xfe, PT ;  /* 0x000000fe0300780c */ /* 0x000fda0003f04270 */
[----:B------:R-:W-:Y:S05]  /*2d50*/  @P0 BRA `(.L_x_32) ;  /* 0x00000000006c0947 */ /* 0x000fea0003800000 */
[----:B------:R-:W-:-:S13]  /*2d60*/  ISETP.GE.AND P0, PT, R3, 0x1, PT ;  /* 0x000000010300780c */ /* 0x000fda0003f06270 */
[----:B------:R-:W-:Y:S05]  /*2d70*/  @P0 BRA `(.L_x_33) ;  /* 0x0000000000740947 */ /* 0x000fea0003800000 */
[----:B------:R-:W-:Y:S02]  /*2d80*/  ISETP.GE.AND P0, PT, R3, -0x18, PT ;  /* 0xffffffe80300780c */ /* 0x000fe40003f06270 */
[----:B------:R-:W-:-:S11]  /*2d90*/  LOP3.LUT R0, R0, 0x80000000, RZ, 0xc0, !PT ;  /* 0x8000000000007812 */ /* 0x000fd600078ec0ff */
[----:B------:R-:W-:Y:S05]  /*2da0*/  @!P0 BRA `(.L_x_33) ;  /* 0x0000000000688947 */ /* 0x000fea0003800000 */
[-CC-:B------:R-:W-:Y:S01]  /*2db0*/  FFMA.RZ R7, R19, R23.reuse, R20.reuse ;  /* 0x0000001713077223 */ /* 0x180fe2000000c014 */
[----:B------:R-:W-:Y:S01]  /*2dc0*/  IADD3 R18, PT, PT, R3, 0x20, RZ ;  /* 0x0000002003127810 */ /* 0x000fe20007ffe0ff */
[CCC-:B------:R-:W-:Y:S01]  /*2dd0*/  FFMA.RP R8, R19.reuse, R23.reuse, R20.reuse ;  /* 0x0000001713087223 */ /* 0x1c0fe20000008014 */
[----:B------:R-:W-:Y:S01]  /*2de0*/  FFMA.RM R19, R19, R23, R20 ;  /* 0x0000001713137223 */ /* 0x000fe20000004014 */
[----:B------:R-:W-:Y:S02]  /*2df0*/  ISETP.NE.AND P3, PT, R3, RZ, PT ;  /* 0x000000ff0300720c */ /* 0x000fe40003f65270 */
[----:B------:R-:W-:Y:S02]  /*2e00*/  LOP3.LUT R7, R7, 0x7fffff, RZ, 0xc0, !PT ;  /* 0x007fffff07077812 */ /* 0x000fe400078ec0ff */
[----:B------:R-:W-:Y:S02]  /*2e10*/  ISETP.NE.AND P1, PT, R3, RZ, PT ;  /* 0x000000ff0300720c */ /* 0x000fe40003f25270 */
[----:B------:R-:W-:-:S02]  /*2e20*/  LOP3.LUT R7, R7, 0x800000, RZ, 0xfc, !PT ;  /* 0x0080000007077812 */ /* 0x000fc400078efcff */
[----:B------:R-:W-:Y:S02]  /*2e30*/  IADD3 R3, PT, PT, -R3, RZ, RZ ;  /* 0x000000ff03037210 */ /* 0x000fe40007ffe1ff */
[----:B------:R-:W-:Y:S02]  /*2e40*/  SHF.L.U32 R18, R7, R18, RZ ;  /* 0x0000001207127219 */ /* 0x000fe400000006ff */
[----:B------:R-:W-:Y:S02]  /*2e50*/  FSETP.NEU.FTZ.AND P0, PT, R8, R19, PT ;  /* 0x000000130800720b */ /* 0x000fe40003f1d000 */
[----:B------:R-:W-:Y:S02]  /*2e60*/  SEL R8, R3, RZ, P3 ;  /* 0x000000ff03087207 */ /* 0x000fe40001800000 */
[----:B------:R-:W-:Y:S02]  /*2e70*/  ISETP.NE.AND P1, PT, R18, RZ, P1 ;  /* 0x000000ff1200720c */ /* 0x000fe40000f25270 */
[----:B------:R-:W-:-:S02]  /*2e80*/  SHF.R.U32.HI R8, RZ, R8, R7 ;  /* 0x00000008ff087219 */ /* 0x000fc40000011607 */
[----:B------:R-:W-:Y:S02]  /*2e90*/  PLOP3.LUT P0, PT, P0, P1, PT, 0xf8, 0x8f ;  /* 0x00000000008f781c */ /* 0x000fe40000703f70 */
[----:B------:R-:W-:Y:S02]  /*2ea0*/  SHF.R.U32.HI R7, RZ, 0x1, R8 ;  /* 0x00000001ff077819 */ /* 0x000fe40000011608 */
[----:B------:R-:W-:-:S04]  /*2eb0*/  SEL R18, RZ, 0x1, !P0 ;  /* 0x00000001ff127807 */ /* 0x000fc80004000000 */
[----:B------:R-:W-:-:S04]  /*2ec0*/  LOP3.LUT R3, R18, 0x1, R7, 0xf8, !PT ;  /* 0x0000000112037812 */ /* 0x000fc800078ef807 */
[----:B------:R-:W-:-:S04]  /*2ed0*/  LOP3.LUT R8, R3, R8, RZ, 0xc0, !PT ;  /* 0x0000000803087212 */ /* 0x000fc800078ec0ff */
[----:B------:R-:W-:-:S04]  /*2ee0*/  IADD3 R7, PT, PT, R7, R8, RZ ;  /* 0x0000000807077210 */ /* 0x000fc80007ffe0ff */
[----:B------:R-:W-:Y:S01]  /*2ef0*/  LOP3.LUT R0, R7, R0, RZ, 0xfc, !PT ;  /* 0x0000000007007212 */ /* 0x000fe200078efcff */
[----:B------:R-:W-:Y:S06]  /*2f00*/  BRA `(.L_x_33) ;  /* 0x0000000000107947 */ /* 0x000fec0003800000 */
.L_x_32:
[----:B------:R-:W-:-:S04]  /*2f10*/  LOP3.LUT R0, R0, 0x80000000, RZ, 0xc0, !PT ;  /* 0x8000000000007812 */ /* 0x000fc800078ec0ff */
[----:B------:R-:W-:Y:S01]  /*2f20*/  LOP3.LUT R0, R0, 0x7f800000, RZ, 0xfc, !PT ;  /* 0x7f80000000007812 */ /* 0x000fe200078efcff */
[----:B------:R-:W-:Y:S06]  /*2f30*/  BRA `(.L_x_33) ;  /* 0x0000000000047947 */ /* 0x000fec0003800000 */
.L_x_31:
[----:B------:R-:W-:-:S07]  /*2f40*/  LEA R0, R7, R0, 0x17 ;  /* 0x0000000007007211 */ /* 0x000fce00078eb8ff */
.L_x_33:
[----:B------:R-:W-:Y:S05]  /*2f50*/  BSYNC.RECONVERGENT B3 ;  /* 0x0000000000037941 */ /* 0x000fea0003800200 */
.L_x_30:
[----:B------:R-:W-:Y:S05]  /*2f60*/  BRA `(.L_x_34) ;  /* 0x0000000000207947 */ /* 0x000fea0003800000 */
.L_x_29:
[----:B------:R-:W-:-:S04]  /*2f70*/  LOP3.LUT R0, R0, 0x80000000, R3, 0x48, !PT ;  /* 0x8000000000007812 */ /* 0x000fc800078e4803 */
[----:B------:R-:W-:Y:S01]  /*2f80*/  LOP3.LUT R0, R0, 0x7f800000, RZ, 0xfc, !PT ;  /* 0x7f80000000007812 */ /* 0x000fe200078efcff */
[----:B------:R-:W-:Y:S06]  /*2f90*/  BRA `(.L_x_34) ;  /* 0x0000000000147947 */ /* 0x000fec0003800000 */
.L_x_28:
[----:B------:R-:W-:Y:S01]  /*2fa0*/  LOP3.LUT R0, R0, 0x80000000, R3, 0x48, !PT ;  /* 0x8000000000007812 */ /* 0x000fe200078e4803 */
[----:B------:R-:W-:Y:S06]  /*2fb0*/  BRA `(.L_x_34) ;  /* 0x00000000000c7947 */ /* 0x000fec0003800000 */
.L_x_27:
[----:B------:R-:W0:Y:S01]  /*2fc0*/  MUFU.RSQ R0, -QNAN ;  /* 0xffc0000000007908 */ /* 0x000e220000001400 */
[----:B------:R-:W-:Y:S05]  /*2fd0*/  BRA `(.L_x_34) ;  /* 0x0000000000047947 */ /* 0x000fea0003800000 */
.L_x_26:
[----:B------:R-:W-:-:S07]  /*2fe0*/  FADD.FTZ R0, R3, R0 ;  /* 0x0000000003007221 */ /* 0x000fce0000010000 */
.L_x_34:
[----:B------:R-:W-:Y:S05]  /*2ff0*/  BSYNC.RECONVERGENT B2 ;  /* 0x0000000000027941 */ /* 0x000fea0003800200 */
.L_x_24:
[----:B------:R-:W-:-:S04]  /*3000*/  HFMA2 R7, -RZ, RZ, 0, 0 ;  /* 0x00000000ff077431 */ /* 0x000fc800000001ff */
[----:B0-----:R-:W-:Y:S05]  /*3010*/  RET.REL.NODEC R6 `(_Z14online_softmaxPKfPfi) ;  /* 0xffffffcc06f87950 */ /* 0x001fea0003c3ffff */
.L_x_35:
[----:B------:R-:W-:-:S00]  /*3020*/  BRA `(.L_x_35) ;  /* 0xfffffffc00fc7947 */ /* 0x000fc0000383ffff */
[----:B------:R-:W-:-:S00]  /*3030*/  NOP ;  /* 0x0000000000007918 */ /* 0x000fc00000000000 */
        /* <DEDUP_REMOVED lines=12> */
.L_x_36:


//--------------------- .nv.shared.reserved.0     --------------------------
	.section	.nv.shared.reserved.0,"aw",@nobits
	.weak		__nv_reservedSMEM_offset_0_alias
	.size		__nv_reservedSMEM_offset_0_alias, 0, 64
	.other		__nv_reservedSMEM_offset_0_alias,@"STO_CUDA_RESERVED_SHARED STV_DEFAULT"
__nv_reservedSMEM_offset_0_alias:
	.zero		0
	.zero		64


//--------------------- .nv.constant0._Z14online_softmaxPKfPfi --------------------------
	.section	.nv.constant0._Z14online_softmaxPKfPfi,"a",@progbits
	.sectionflags	@""
	.align	4
.nv.constant0._Z14online_softmaxPKfPfi:
	.zero		916


//--------------------- SYMBOLS --------------------------

	.type		.nv.reservedSmem.offset0,@object
	.size		.nv.reservedSmem.offset0,0x4
